	.target	sm_90a

	.elftype	@"ET_EXEC"


//--------------------- .note.nv.tkinfo           --------------------------
	.section	.note.nv.tkinfo,"",@"SHT_NOTE"
	.sectionflags	@"SHF_NOTE_NV_TKINFO"
	.tkinfo
        /*0018*/ 	.word	0x00000002
        /*0030*/ 	.string	""
        /*0030*/ 	.string	"ptxas"
        /*0030*/ 	.string	"Cuda compilation tools, release 13.0, V13.0.88"
        /*0030*/ 	.string	"Build cuda_13.0.r13.0/compiler.36424714_0"
        /*0030*/ 	.string	"-arch sm_90a -m 64 "



//--------------------- .note.nv.cuinfo           --------------------------
	.section	.note.nv.cuinfo,"",@"SHT_NOTE"
	.sectionflags	@"SHF_NOTE_NV_CUINFO"
        /*0018*/ 	.short	0x0002
        /*001a*/ 	.short	0x005a
        /*001c*/ 	.short	0x0082
	.zero		2


//--------------------- .nv.info                  --------------------------
	.section	.nv.info,"",@"SHT_CUDA_INFO"
	.align	4


	//----- nvinfo : EIATTR_REGCOUNT
	.align		4
        /*0000*/ 	.byte	0x04, 0x2f
        /*0002*/ 	.short	(.L_12 - .L_11)
	.align		4
.L_11:
        /*0004*/ 	.word	index@(_ZN7cutlass13device_kernelINS_4gemm6kernel13GemmUniversalIN4cute5tupleIJiiiiEEENS1_10collective13CollectiveMmaINS1_37MainloopSm90TmaGmmaWarpSpecializedFP8ILi7ENS5_IJNS4_1CILi1EEENSA_ILi2EEESB_EEENS1_35KernelTmaWarpSpecializedCooperativeEEENS5_IJNSA_ILi128EEESG_SG_EEENS_12float_e5m2_tENS5_IJlSB_lEEESI_SJ_NS4_8TiledMMAINS4_8MMA_AtomIJNS4_4SM904GMMA31MMA_64x128x32_F32E5M2E5M2_SS_TNILNSN_7ScaleInE1ELSP_1EEEEEENS4_6LayoutINS5_IJSC_SB_SB_EEENS5_IJSB_NSA_ILi0EEESU_EEEEENS5_IJNS4_10UnderscoreESX_SX_EEEEENS4_23SM90_TMA_LOAD_MULTICASTENS4_14ComposedLayoutINS4_7SwizzleILi3ELi4ELi3EEENS4_18smem_ptr_flag_bitsILi8EEENSS_INS5_IJNSA_ILi8EEESG_EEENS5_IJSG_SB_EEEEEEEvNS4_8identityENS4_13SM90_TMA_LOADES1A_vS1B_EENS_8epilogue10collective6detail29Sm90TmaWarpSpecializedAdapterINS1F_15DefaultEpilogueISI_SJ_SJ_NS1E_6thread17LinearCombinationISI_Li1EffLNS1J_9ScaleType4KindE0ELNS_15FloatRoundStyleE2ESI_EENS1_15EpilogueDefaultEEEEEvvEEEEvNT_6ParamsE)
        /*0008*/ 	.word	0x000000a8


	//----- nvinfo : EIATTR_FRAME_SIZE
	.align		4
.L_12:
        /*000c*/ 	.byte	0x04, 0x11
        /*000e*/ 	.short	(.L_14 - .L_13)
	.align		4
.L_13:
        /*0010*/ 	.word	index@(_ZN7cutlass13device_kernelINS_4gemm6kernel13GemmUniversalIN4cute5tupleIJiiiiEEENS1_10collective13CollectiveMmaINS1_37MainloopSm90TmaGmmaWarpSpecializedFP8ILi7ENS5_IJNS4_1CILi1EEENSA_ILi2EEESB_EEENS1_35KernelTmaWarpSpecializedCooperativeEEENS5_IJNSA_ILi128EEESG_SG_EEENS_12float_e5m2_tENS5_IJlSB_lEEESI_SJ_NS4_8TiledMMAINS4_8MMA_AtomIJNS4_4SM904GMMA31MMA_64x128x32_F32E5M2E5M2_SS_TNILNSN_7ScaleInE1ELSP_1EEEEEENS4_6LayoutINS5_IJSC_SB_SB_EEENS5_IJSB_NSA_ILi0EEESU_EEEEENS5_IJNS4_10UnderscoreESX_SX_EEEEENS4_23SM90_TMA_LOAD_MULTICASTENS4_14ComposedLayoutINS4_7SwizzleILi3ELi4ELi3EEENS4_18smem_ptr_flag_bitsILi8EEENSS_INS5_IJNSA_ILi8EEESG_EEENS5_IJSG_SB_EEEEEEEvNS4_8identityENS4_13SM90_TMA_LOADES1A_vS1B_EENS_8epilogue10collective6detail29Sm90TmaWarpSpecializedAdapterINS1F_15DefaultEpilogueISI_SJ_SJ_NS1E_6thread17LinearCombinationISI_Li1EffLNS1J_9ScaleType4KindE0ELNS_15FloatRoundStyleE2ESI_EENS1_15EpilogueDefaultEEEEEvvEEEEvNT_6ParamsE)
        /*0014*/ 	.word	0x00000000


	//----- nvinfo : EIATTR_MIN_STACK_SIZE
	.align		4
.L_14:
        /*0018*/ 	.byte	0x04, 0x12
        /*001a*/ 	.short	(.L_16 - .L_15)
	.align		4
.L_15:
        /*001c*/ 	.word	index@(_ZN7cutlass13device_kernelINS_4gemm6kernel13GemmUniversalIN4cute5tupleIJiiiiEEENS1_10collective13CollectiveMmaINS1_37MainloopSm90TmaGmmaWarpSpecializedFP8ILi7ENS5_IJNS4_1CILi1EEENSA_ILi2EEESB_EEENS1_35KernelTmaWarpSpecializedCooperativeEEENS5_IJNSA_ILi128EEESG_SG_EEENS_12float_e5m2_tENS5_IJlSB_lEEESI_SJ_NS4_8TiledMMAINS4_8MMA_AtomIJNS4_4SM904GMMA31MMA_64x128x32_F32E5M2E5M2_SS_TNILNSN_7ScaleInE1ELSP_1EEEEEENS4_6LayoutINS5_IJSC_SB_SB_EEENS5_IJSB_NSA_ILi0EEESU_EEEEENS5_IJNS4_10UnderscoreESX_SX_EEEEENS4_23SM90_TMA_LOAD_MULTICASTENS4_14ComposedLayoutINS4_7SwizzleILi3ELi4ELi3EEENS4_18smem_ptr_flag_bitsILi8EEENSS_INS5_IJNSA_ILi8EEESG_EEENS5_IJSG_SB_EEEEEEEvNS4_8identityENS4_13SM90_TMA_LOADES1A_vS1B_EENS_8epilogue10collective6detail29Sm90TmaWarpSpecializedAdapterINS1F_15DefaultEpilogueISI_SJ_SJ_NS1E_6thread17LinearCombinationISI_Li1EffLNS1J_9ScaleType4KindE0ELNS_15FloatRoundStyleE2ESI_EENS1_15EpilogueDefaultEEEEEvvEEEEvNT_6ParamsE)
        /*0020*/ 	.word	0x00000000
.L_16:


//--------------------- .nv.compat                --------------------------
	.section	.nv.compat,"",@"SHT_CUDA_COMPAT_INFO"
	.align	4
        /*0000*/ 	.byte	0x02, 0x09, 0x01, 0x00, 0x02, 0x02, 0x04, 0x00, 0x02, 0x05, 0x05, 0x00, 0x03, 0x07, 0x01, 0x01
        /*0010*/ 	.byte	0x02, 0x03, 0x01, 0x00, 0x02, 0x06, 0x01, 0x00, 0x04, 0x0b, 0x08, 0x00, 0x00, 0x00, 0x00, 0x00
        /*0020*/ 	.byte	0x00, 0x00, 0x00, 0x00


//--------------------- .nv.info._ZN7cutlass13device_kernelINS_4gemm6kernel13GemmUniversalIN4cute5tupleIJiiiiEEENS1_10collective13CollectiveMmaINS1_37MainloopSm90TmaGmmaWarpSpecializedFP8ILi7ENS5_IJNS4_1CILi1EEENSA_ILi2EEESB_EEENS1_35KernelTmaWarpSpecializedCooperativeEEENS5_IJNSA_ILi128EEESG_SG_EEENS_12float_e5m2_tENS5_IJlSB_lEEESI_SJ_NS4_8TiledMMAINS4_8MMA_AtomIJNS4_4SM904GMMA31MMA_64x128x32_F32E5M2E5M2_SS_TNILNSN_7ScaleInE1ELSP_1EEEEEENS4_6LayoutINS5_IJSC_SB_SB_EEENS5_IJSB_NSA_ILi0EEESU_EEEEENS5_IJNS4_10UnderscoreESX_SX_EEEEENS4_23SM90_TMA_LOAD_MULTICASTENS4_14ComposedLayoutINS4_7SwizzleILi3ELi4ELi3EEENS4_18smem_ptr_flag_bitsILi8EEENSS_INS5_IJNSA_ILi8EEESG_EEENS5_IJSG_SB_EEEEEEEvNS4_8identityENS4_13SM90_TMA_LOADES1A_vS1B_EENS_8epilogue10collective6detail29Sm90TmaWarpSpecializedAdapterINS1F_15DefaultEpilogueISI_SJ_SJ_NS1E_6thread17LinearCombinationISI_Li1EffLNS1J_9ScaleType4KindE0ELNS_15FloatRoundStyleE2ESI_EENS1_15EpilogueDefaultEEEEEvvEEEEvNT_6ParamsE --------------------------
	.section	.nv.info._ZN7cutlass13device_kernelINS_4gemm6kernel13GemmUniversalIN4cute5tupleIJiiiiEEENS1_10collective13CollectiveMmaINS1_37MainloopSm90TmaGmmaWarpSpecializedFP8ILi7ENS5_IJNS4_1CILi1EEENSA_ILi2EEESB_EEENS1_35KernelTmaWarpSpecializedCooperativeEEENS5_IJNSA_ILi128EEESG_SG_EEENS_12float_e5m2_tENS5_IJlSB_lEEESI_SJ_NS4_8TiledMMAINS4_8MMA_AtomIJNS4_4SM904GMMA31MMA_64x128x32_F32E5M2E5M2_SS_TNILNSN_7ScaleInE1ELSP_1EEEEEENS4_6LayoutINS5_IJSC_SB_SB_EEENS5_IJSB_NSA_ILi0EEESU_EEEEENS5_IJNS4_10UnderscoreESX_SX_EEEEENS4_23SM90_TMA_LOAD_MULTICASTENS4_14ComposedLayoutINS4_7SwizzleILi3ELi4ELi3EEENS4_18smem_ptr_flag_bitsILi8EEENSS_INS5_IJNSA_ILi8EEESG_EEENS5_IJSG_SB_EEEEEEEvNS4_8identityENS4_13SM90_TMA_LOADES1A_vS1B_EENS_8epilogue10collective6detail29Sm90TmaWarpSpecializedAdapterINS1F_15DefaultEpilogueISI_SJ_SJ_NS1E_6thread17LinearCombinationISI_Li1EffLNS1J_9ScaleType4KindE0ELNS_15FloatRoundStyleE2ESI_EENS1_15EpilogueDefaultEEEEEvvEEEEvNT_6ParamsE,"",@"SHT_CUDA_INFO"
	.sectionflags	@""
	.align	4


	//----- nvinfo : EIATTR_CUDA_API_VERSION
	.align		4
        /*0000*/ 	.byte	0x04, 0x37
        /*0002*/ 	.short	(.L_18 - .L_17)
.L_17:
        /*0004*/ 	.word	0x00000082


	//----- nvinfo : EIATTR_KPARAM_INFO
	.align		4
.L_18:
        /*0008*/ 	.byte	0x04, 0x17
        /*000a*/ 	.short	(.L_20 - .L_19)
.L_19:
        /*000c*/ 	.word	0x00000000
        /*0010*/ 	.short	0x0000
        /*0012*/ 	.short	0x0070
        /*0014*/ 	.byte	0x00, 0xf0, 0x01, 0x10


	//----- nvinfo : EIATTR_SPARSE_MMA_MASK
	.align		4
.L_20:
        /*0018*/ 	.byte	0x03, 0x50
        /*001a*/ 	.short	0x0000


	//----- nvinfo : EIATTR_MAXREG_COUNT
	.align		4
        /*001c*/ 	.byte	0x03, 0x1b
        /*001e*/ 	.short	0x00a8


	//----- nvinfo : EIATTR_NUM_BARRIERS
	.align		4
        /*0020*/ 	.byte	0x02, 0x4c
        /*0022*/ 	.byte	0x01
	.zero		1


	//----- nvinfo : EIATTR_MERCURY_ISA_VERSION
	.align		4
        /*0024*/ 	.byte	0x03, 0x5f
        /*0026*/ 	.short	0x0101


	//----- nvinfo : EIATTR_INT_WARP_WIDE_INSTR_OFFSETS
	.align		4
        /*0028*/ 	.byte	0x04, 0x31
        /*002a*/ 	.short	(.L_22 - .L_21)


	//   ....[0]....
.L_21:
        /*002c*/ 	.word	0x000004a0


	//   ....[1]....
        /*0030*/ 	.word	0x000004c0


	//   ....[2]....
        /*0034*/ 	.word	0x00000690


	//----- nvinfo : EIATTR_COOP_GROUP_MASK_REGIDS
	.align		4
.L_22:
        /*0038*/ 	.byte	0x04, 0x29
        /*003a*/ 	.short	(.L_24 - .L_23)


	//   ....[0]....
.L_23:
        /*003c*/ 	.word	0xffffffff


	//   ....[1]....
        /*0040*/ 	.word	0xffffffff


	//   ....[2]....
        /*0044*/ 	.word	0xffffffff


	//   ....[3]....
        /*0048*/ 	.word	0xffffffff


	//   ....[4]....
        /*004c*/ 	.word	0xffffffff


	//   ....[5]....
        /*0050*/ 	.word	0xffffffff


	//----- nvinfo : EIATTR_COOP_GROUP_INSTR_OFFSETS
	.align		4
.L_24:
        /*0054*/ 	.byte	0x04, 0x28
        /*0056*/ 	.short	(.L_26 - .L_25)


	//   ....[0]....
.L_25:
        /*0058*/ 	.word	0x00000060


	//   ....[1]....
        /*005c*/ 	.word	0x00000070


	//   ....[2]....
        /*0060*/ 	.word	0x00000130


	//   ....[3]....
        /*0064*/ 	.word	0x00000320


	//   ....[4]....
        /*0068*/ 	.word	0x000007d0


	//   ....[5]....
        /*006c*/ 	.word	0x00001250


	//----- nvinfo : EIATTR_REG_RECONFIG
	.align		4
.L_26:
        /*0070*/ 	.byte	0x01, 0x54
	.zero		2


	//----- nvinfo : EIATTR_MBARRIER_INSTR_OFFSETS
	.align		4
        /*0074*/ 	.byte	0x04, 0x39
        /*0076*/ 	.short	(.L_28 - .L_27)


	//   ....[0]....
.L_27:
        /*0078*/ 	.word	0x00000230
        /*007c*/ 	.word	0x000000ff
        /*0080*/ 	.word	0x00000000
        /*0084*/ 	.short	0x0100
        /*0086*/ 	.byte	0x08
	.zero		1


	//   ....[1]....
        /*0088*/ 	.word	0x00000240
        /*008c*/ 	.word	0x000000ff
        /*0090*/ 	.word	0x00000038
        /*0094*/ 	.short	0x0100
        /*0096*/ 	.byte	0x08
	.zero		1


	//   ....[2]....
        /*0098*/ 	.word	0x00000250
        /*009c*/ 	.word	0x000000ff
        /*00a0*/ 	.word	0x00000008
        /*00a4*/ 	.short	0x0100
        /*00a6*/ 	.byte	0x08
	.zero		1


	//   ....[3]....
        /*00a8*/ 	.word	0x00000260
        /*00ac*/ 	.word	0x000000ff
        /*00b0*/ 	.word	0x00000040
        /*00b4*/ 	.short	0x0100
        /*00b6*/ 	.byte	0x08
	.zero		1


	//   ....[4]....
        /*00b8*/ 	.word	0x00000270
        /*00bc*/ 	.word	0x000000ff
        /*00c0*/ 	.word	0x00000010
        /*00c4*/ 	.short	0x0100
        /*00c6*/ 	.byte	0x08
	.zero		1


	//   ....[5]....
        /*00c8*/ 	.word	0x00000280
        /*00cc*/ 	.word	0x000000ff
        /*00d0*/ 	.word	0x00000048
        /*00d4*/ 	.short	0x0100
        /*00d6*/ 	.byte	0x08
	.zero		1


	//   ....[6]....
        /*00d8*/ 	.word	0x00000290
        /*00dc*/ 	.word	0x000000ff
        /*00e0*/ 	.word	0x00000018
        /*00e4*/ 	.short	0x0100
        /*00e6*/ 	.byte	0x08
	.zero		1


	//   ....[7]....
        /*00e8*/ 	.word	0x000002a0
        /*00ec*/ 	.word	0x000000ff
        /*00f0*/ 	.word	0x00000050
        /*00f4*/ 	.short	0x0100
        /*00f6*/ 	.byte	0x08
	.zero		1


	//   ....[8]....
        /*00f8*/ 	.word	0x000002b0
        /*00fc*/ 	.word	0x000000ff
        /*0100*/ 	.word	0x00000020
        /*0104*/ 	.short	0x0100
        /*0106*/ 	.byte	0x08
	.zero		1


	//   ....[9]....
        /*0108*/ 	.word	0x000002c0
        /*010c*/ 	.word	0x000000ff
        /*0110*/ 	.word	0x00000058
        /*0114*/ 	.short	0x0100
        /*0116*/ 	.byte	0x08
	.zero		1


	//   ....[10]....
        /*0118*/ 	.word	0x000002d0
        /*011c*/ 	.word	0x000000ff
        /*0120*/ 	.word	0x00000028
        /*0124*/ 	.short	0x0100
        /*0126*/ 	.byte	0x08
	.zero		1


	//   ....[11]....
        /*0128*/ 	.word	0x000002e0
        /*012c*/ 	.word	0x000000ff
        /*0130*/ 	.word	0x00000060
        /*0134*/ 	.short	0x0100
        /*0136*/ 	.byte	0x08
	.zero		1


	//   ....[12]....
        /*0138*/ 	.word	0x000002f0
        /*013c*/ 	.word	0x000000ff
        /*0140*/ 	.word	0x00000030
        /*0144*/ 	.short	0x0100
        /*0146*/ 	.byte	0x08
	.zero		1


	//   ....[13]....
        /*0148*/ 	.word	0x00000300
        /*014c*/ 	.word	0x000000ff
        /*0150*/ 	.word	0x00000068
        /*0154*/ 	.short	0x0100
        /*0156*/ 	.byte	0x08
	.zero		1


	//   ....[14]....
        /*0158*/ 	.word	0x00000730
        /*015c*/ 	.word	0x000000ff
        /*0160*/ 	.word	0x00000080
        /*0164*/ 	.short	0x0100
        /*0166*/ 	.byte	0x06
	.zero		1


	//   ....[15]....
        /*0168*/ 	.word	0x00000780
        /*016c*/ 	.word	0x000000ff
        /*0170*/ 	.word	0x00000088
        /*0174*/ 	.short	0x0100
        /*0176*/ 	.byte	0x06
	.zero		1


	//   ....[16]....
        /*0178*/ 	.word	0x00001770
        /*017c*/ 	.word	0x000000ff
        /*0180*/ 	.word	0x00000000
        /*0184*/ 	.short	0x010a
        /*0186*/ 	.byte	0x06
	.zero		1


	//   ....[17]....
        /*0188*/ 	.word	0x000017b0
        /*018c*/ 	.word	0x000000ff
        /*0190*/ 	.word	0x00000000
        /*0194*/ 	.short	0x010a
        /*0196*/ 	.byte	0x06
	.zero		1


	//   ....[18]....
        /*0198*/ 	.word	0x00002190
        /*019c*/ 	.word	0x000000ff
        /*01a0*/ 	.word	0x00000000
        /*01a4*/ 	.short	0x010a
        /*01a6*/ 	.byte	0x0c
	.zero		1


	//   ....[19]....
        /*01a8*/ 	.word	0x000021d0
        /*01ac*/ 	.word	0x000000ff
        /*01b0*/ 	.word	0x00000000
        /*01b4*/ 	.short	0x010a
        /*01b6*/ 	.byte	0x0c
	.zero		1


	//   ....[20]....
        /*01b8*/ 	.word	0x000028c0
        /*01bc*/ 	.word	0x0000008e
        /*01c0*/ 	.word	0x00000000
        /*01c4*/ 	.short	0x0101
        /*01c6*/ 	.byte	0x3f
	.zero		1


	//   ....[21]....
        /*01c8*/ 	.word	0x00002f60
        /*01cc*/ 	.word	0x0000000b
        /*01d0*/ 	.word	0x00000000
        /*01d4*/ 	.short	0x0101
        /*01d6*/ 	.byte	0x3f
	.zero		1


	//   ....[22]....
        /*01d8*/ 	.word	0x00008870
        /*01dc*/ 	.word	0x00000016
        /*01e0*/ 	.word	0x00000038
        /*01e4*/ 	.short	0x010a
        /*01e6*/ 	.byte	0x3f
	.zero		1


	//   ....[23]....
        /*01e8*/ 	.word	0x00008ca0
        /*01ec*/ 	.word	0x00000008
        /*01f0*/ 	.word	0x00000088
        /*01f4*/ 	.short	0x0101
        /*01f6*/ 	.byte	0x3f
	.zero		1


	//   ....[24]....
        /*01f8*/ 	.word	0x00009320
        /*01fc*/ 	.word	0x00000006
        /*0200*/ 	.word	0x00000000
        /*0204*/ 	.short	0x010a
        /*0206*/ 	.byte	0x3f
	.zero		1


	//   ....[25]....
        /*0208*/ 	.word	0x000093a0
        /*020c*/ 	.word	0x00000007
        /*0210*/ 	.word	0x00000000
        /*0214*/ 	.short	0x010a
        /*0216*/ 	.byte	0x3f
	.zero		1


	//   ....[26]....
        /*0218*/ 	.word	0x00009430
        /*021c*/ 	.word	0x00000006
        /*0220*/ 	.word	0x00000000
        /*0224*/ 	.short	0x010a
        /*0226*/ 	.byte	0x3f
	.zero		1


	//   ....[27]....
        /*0228*/ 	.word	0x000094c0
        /*022c*/ 	.word	0x00000009
        /*0230*/ 	.word	0x00000000
        /*0234*/ 	.short	0x010a
        /*0236*/ 	.byte	0x3f
	.zero		1


	//   ....[28]....
        /*0238*/ 	.word	0x00009550
        /*023c*/ 	.word	0x0000000a
        /*0240*/ 	.word	0x00000000
        /*0244*/ 	.short	0x010a
        /*0246*/ 	.byte	0x3f
	.zero		1


	//   ....[29]....
        /*0248*/ 	.word	0x000095e0
        /*024c*/ 	.word	0x0000000b
        /*0250*/ 	.word	0x00000000
        /*0254*/ 	.short	0x010a
        /*0256*/ 	.byte	0x3f
	.zero		1


	//   ....[30]....
        /*0258*/ 	.word	0x00009670
        /*025c*/ 	.word	0x00000003
        /*0260*/ 	.word	0x00000000
        /*0264*/ 	.short	0x010a
        /*0266*/ 	.byte	0x3f
	.zero		1


	//   ....[31]....
        /*0268*/ 	.word	0x000096e0
        /*026c*/ 	.word	0x0000000c
        /*0270*/ 	.word	0x00000000
        /*0274*/ 	.short	0x010a
        /*0276*/ 	.byte	0x3f
	.zero		1


	//   ....[32]....
        /*0278*/ 	.word	0x00009740
        /*027c*/ 	.word	0x0000008e
        /*0280*/ 	.word	0x00000000
        /*0284*/ 	.short	0x010a
        /*0286*/ 	.byte	0x3f
	.zero		1


	//   ....[33]....
        /*0288*/ 	.word	0x00009810
        /*028c*/ 	.word	0x00000016
        /*0290*/ 	.word	0x00000038
        /*0294*/ 	.short	0x010a
        /*0296*/ 	.byte	0x3f
	.zero		1


	//   ....[34]....
        /*0298*/ 	.word	0x000098e0
        /*029c*/ 	.word	0x00000006
        /*02a0*/ 	.word	0x00000000
        /*02a4*/ 	.short	0x010a
        /*02a6*/ 	.byte	0x3f
	.zero		1


	//   ....[35]....
        /*02a8*/ 	.word	0x00009930
        /*02ac*/ 	.word	0x00000007
        /*02b0*/ 	.word	0x00000000
        /*02b4*/ 	.short	0x010a
        /*02b6*/ 	.byte	0x3f
	.zero		1


	//   ....[36]....
        /*02b8*/ 	.word	0x00009980
        /*02bc*/ 	.word	0x00000006
        /*02c0*/ 	.word	0x00000000
        /*02c4*/ 	.short	0x010a
        /*02c6*/ 	.byte	0x3f
	.zero		1


	//   ....[37]....
        /*02c8*/ 	.word	0x000099d0
        /*02cc*/ 	.word	0x00000009
        /*02d0*/ 	.word	0x00000000
        /*02d4*/ 	.short	0x010a
        /*02d6*/ 	.byte	0x3f
	.zero		1


	//   ....[38]....
        /*02d8*/ 	.word	0x00009a20
        /*02dc*/ 	.word	0x0000000a
        /*02e0*/ 	.word	0x00000000
        /*02e4*/ 	.short	0x010a
        /*02e6*/ 	.byte	0x3f
	.zero		1


	//   ....[39]....
        /*02e8*/ 	.word	0x00009a70
        /*02ec*/ 	.word	0x0000000b
        /*02f0*/ 	.word	0x00000000
        /*02f4*/ 	.short	0x010a
        /*02f6*/ 	.byte	0x3f
	.zero		1


	//----- nvinfo : EIATTR_NUM_MBARRIERS
	.align		4
.L_28:
        /*02f8*/ 	.byte	0x03, 0x38
        /*02fa*/ 	.short	0x0010


	//----- nvinfo : EIATTR_EXIT_INSTR_OFFSETS
	.align		4
        /*02fc*/ 	.byte	0x04, 0x1c
        /*02fe*/ 	.short	(.L_30 - .L_29)


	//   ....[0]....
.L_29:
        /*0300*/ 	.word	0x00000930


	//   ....[1]....
        /*0304*/ 	.word	0x00001120


	//   ....[2]....
        /*0308*/ 	.word	0x00007f90


	//   ....[3]....
        /*030c*/ 	.word	0x000084f0


	//   ....[4]....
        /*0310*/ 	.word	0x000096c0


	//----- nvinfo : EIATTR_MAX_THREADS
	.align		4
.L_30:
        /*0314*/ 	.byte	0x04, 0x05
        /*0316*/ 	.short	(.L_32 - .L_31)
.L_31:
        /*0318*/ 	.word	0x00000180
        /*031c*/ 	.word	0x00000001
        /*0320*/ 	.word	0x00000001


	//----- nvinfo : EIATTR_CRS_STACK_SIZE
	.align		4
.L_32:
        /*0324*/ 	.byte	0x04, 0x1e
        /*0326*/ 	.short	(.L_34 - .L_33)
.L_33:
        /*0328*/ 	.word	0x00000000


	//----- nvinfo : EIATTR_CBANK_PARAM_SIZE
	.align		4
.L_34:
        /*032c*/ 	.byte	0x03, 0x19
        /*032e*/ 	.short	0x0470


	//----- nvinfo : EIATTR_PARAM_CBANK
	.align		4
        /*0330*/ 	.byte	0x04, 0x0a
        /*0332*/ 	.short	(.L_36 - .L_35)
	.align		4
.L_35:
        /*0334*/ 	.word	index@(.nv.constant0._ZN7cutlass13device_kernelINS_4gemm6kernel13GemmUniversalIN4cute5tupleIJiiiiEEENS1_10collective13CollectiveMmaINS1_37MainloopSm90TmaGmmaWarpSpecializedFP8ILi7ENS5_IJNS4_1CILi1EEENSA_ILi2EEESB_EEENS1_35KernelTmaWarpSpecializedCooperativeEEENS5_IJNSA_ILi128EEESG_SG_EEENS_12float_e5m2_tENS5_IJlSB_lEEESI_SJ_NS4_8TiledMMAINS4_8MMA_AtomIJNS4_4SM904GMMA31MMA_64x128x32_F32E5M2E5M2_SS_TNILNSN_7ScaleInE1ELSP_1EEEEEENS4_6LayoutINS5_IJSC_SB_SB_EEENS5_IJSB_NSA_ILi0EEESU_EEEEENS5_IJNS4_10UnderscoreESX_SX_EEEEENS4_23SM90_TMA_LOAD_MULTICASTENS4_14ComposedLayoutINS4_7SwizzleILi3ELi4ELi3EEENS4_18smem_ptr_flag_bitsILi8EEENSS_INS5_IJNSA_ILi8EEESG_EEENS5_IJSG_SB_EEEEEEEvNS4_8identityENS4_13SM90_TMA_LOADES1A_vS1B_EENS_8epilogue10collective6detail29Sm90TmaWarpSpecializedAdapterINS1F_15DefaultEpilogueISI_SJ_SJ_NS1E_6thread17LinearCombinationISI_Li1EffLNS1J_9ScaleType4KindE0ELNS_15FloatRoundStyleE2ESI_EENS1_15EpilogueDefaultEEEEEvvEEEEvNT_6ParamsE)
        /*0338*/ 	.short	0x0210
        /*033a*/ 	.short	0x0470


	//----- nvinfo : EIATTR_SW_WAR
	.align		4
.L_36:
        /*033c*/ 	.byte	0x04, 0x36
        /*033e*/ 	.short	(.L_38 - .L_37)
.L_37:
        /*0340*/ 	.word	0x00000008
.L_38:


//--------------------- .nv.callgraph             --------------------------
	.section	.nv.callgraph,"",@"SHT_CUDA_CALLGRAPH"
	.align	4
	.sectionentsize	8
	.align		4
        /*0000*/ 	.word	0x00000000
	.align		4
        /*0004*/ 	.word	0xffffffff
	.align		4
        /*0008*/ 	.word	0x00000000
	.align		4
        /*000c*/ 	.word	0xfffffffe
	.align		4
        /*0010*/ 	.word	0x00000000
	.align		4
        /*0014*/ 	.word	0xfffffffd
	.align		4
        /*0018*/ 	.word	0x00000000
	.align		4
        /*001c*/ 	.word	0xfffffffc


//--------------------- .nv.constant4             --------------------------
	.section	.nv.constant4,"a",@progbits
	.align	8
	.align		8
.nv.constant4:
        /*0000*/ 	.dword	_ZN40_INTERNAL_5b3ff6c5_4_k_cu_16edb5a0_215014cuda3std3__45__cpo5beginE
	.align		8
        /*0008*/ 	.dword	_ZN40_INTERNAL_5b3ff6c5_4_k_cu_16edb5a0_215014cuda3std3__45__cpo3endE
	.align		8
        /*0010*/ 	.dword	_ZN40_INTERNAL_5b3ff6c5_4_k_cu_16edb5a0_215014cuda3std3__45__cpo6cbeginE
	.align		8
        /*0018*/ 	.dword	_ZN40_INTERNAL_5b3ff6c5_4_k_cu_16edb5a0_215014cuda3std3__45__cpo4cendE
	.align		8
        /*0020*/ 	.dword	_ZN40_INTERNAL_5b3ff6c5_4_k_cu_16edb5a0_215014cuda3std3__442_GLOBAL__N__5b3ff6c5_4_k_cu_16edb5a0_215016ignoreE
	.align		8
        /*0028*/ 	.dword	_ZN40_INTERNAL_5b3ff6c5_4_k_cu_16edb5a0_215014cuda3std3__419piecewise_constructE
	.align		8
        /*0030*/ 	.dword	_ZN40_INTERNAL_5b3ff6c5_4_k_cu_16edb5a0_215014cuda3std3__48in_placeE
	.align		8
        /*0038*/ 	.dword	_ZN40_INTERNAL_5b3ff6c5_4_k_cu_16edb5a0_215014cuda3std6ranges3__45__cpo4swapE
	.align		8
        /*0040*/ 	.dword	_ZN40_INTERNAL_5b3ff6c5_4_k_cu_16edb5a0_215014cuda3std6ranges3__45__cpo9iter_moveE
	.align		8
        /*0048*/ 	.dword	_ZN40_INTERNAL_5b3ff6c5_4_k_cu_16edb5a0_215014cute7productE
	.align		8
        /*0050*/ 	.dword	_ZN40_INTERNAL_5b3ff6c5_4_k_cu_16edb5a0_215014cute1_E


//--------------------- .text._ZN7cutlass13device_kernelINS_4gemm6kernel13GemmUniversalIN4cute5tupleIJiiiiEEENS1_10collective13CollectiveMmaINS1_37MainloopSm90TmaGmmaWarpSpecializedFP8ILi7ENS5_IJNS4_1CILi1EEENSA_ILi2EEESB_EEENS1_35KernelTmaWarpSpecializedCooperativeEEENS5_IJNSA_ILi128EEESG_SG_EEENS_12float_e5m2_tENS5_IJlSB_lEEESI_SJ_NS4_8TiledMMAINS4_8MMA_AtomIJNS4_4SM904GMMA31MMA_64x128x32_F32E5M2E5M2_SS_TNILNSN_7ScaleInE1ELSP_1EEEEEENS4_6LayoutINS5_IJSC_SB_SB_EEENS5_IJSB_NSA_ILi0EEESU_EEEEENS5_IJNS4_10UnderscoreESX_SX_EEEEENS4_23SM90_TMA_LOAD_MULTICASTENS4_14ComposedLayoutINS4_7SwizzleILi3ELi4ELi3EEENS4_18smem_ptr_flag_bitsILi8EEENSS_INS5_IJNSA_ILi8EEESG_EEENS5_IJSG_SB_EEEEEEEvNS4_8identityENS4_13SM90_TMA_LOADES1A_vS1B_EENS_8epilogue10collective6detail29Sm90TmaWarpSpecializedAdapterINS1F_15DefaultEpilogueISI_SJ_SJ_NS1E_6thread17LinearCombinationISI_Li1EffLNS1J_9ScaleType4KindE0ELNS_15FloatRoundStyleE2ESI_EENS1_15EpilogueDefaultEEEEEvvEEEEvNT_6ParamsE --------------------------
	.section	.text._ZN7cutlass13device_kernelINS_4gemm6kernel13GemmUniversalIN4cute5tupleIJiiiiEEENS1_10collective13CollectiveMmaINS1_37MainloopSm90TmaGmmaWarpSpecializedFP8ILi7ENS5_IJNS4_1CILi1EEENSA_ILi2EEESB_EEENS1_35KernelTmaWarpSpecializedCooperativeEEENS5_IJNSA_ILi128EEESG_SG_EEENS_12float_e5m2_tENS5_IJlSB_lEEESI_SJ_NS4_8TiledMMAINS4_8MMA_AtomIJNS4_4SM904GMMA31MMA_64x128x32_F32E5M2E5M2_SS_TNILNSN_7ScaleInE1ELSP_1EEEEEENS4_6LayoutINS5_IJSC_SB_SB_EEENS5_IJSB_NSA_ILi0EEESU_EEEEENS5_IJNS4_10UnderscoreESX_SX_EEEEENS4_23SM90_TMA_LOAD_MULTICASTENS4_14ComposedLayoutINS4_7SwizzleILi3ELi4ELi3EEENS4_18smem_ptr_flag_bitsILi8EEENSS_INS5_IJNSA_ILi8EEESG_EEENS5_IJSG_SB_EEEEEEEvNS4_8identityENS4_13SM90_TMA_LOADES1A_vS1B_EENS_8epilogue10collective6detail29Sm90TmaWarpSpecializedAdapterINS1F_15DefaultEpilogueISI_SJ_SJ_NS1E_6thread17LinearCombinationISI_Li1EffLNS1J_9ScaleType4KindE0ELNS_15FloatRoundStyleE2ESI_EENS1_15EpilogueDefaultEEEEEvvEEEEvNT_6ParamsE,"ax",@progbits
	.align	128
.text._ZN7cutlass13device_kernelINS_4gemm6kernel13GemmUniversalIN4cute5tupleIJiiiiEEENS1_10collective13CollectiveMmaINS1_37MainloopSm90TmaGmmaWarpSpecializedFP8ILi7ENS5_IJNS4_1CILi1EEENSA_ILi2EEESB_EEENS1_35KernelTmaWarpSpecializedCooperativeEEENS5_IJNSA_ILi128EEESG_SG_EEENS_12float_e5m2_tENS5_IJlSB_lEEESI_SJ_NS4_8TiledMMAINS4_8MMA_AtomIJNS4_4SM904GMMA31MMA_64x128x32_F32E5M2E5M2_SS_TNILNSN_7ScaleInE1ELSP_1EEEEEENS4_6LayoutINS5_IJSC_SB_SB_EEENS5_IJSB_NSA_ILi0EEESU_EEEEENS5_IJNS4_10UnderscoreESX_SX_EEEEENS4_23SM90_TMA_LOAD_MULTICASTENS4_14ComposedLayoutINS4_7SwizzleILi3ELi4ELi3EEENS4_18smem_ptr_flag_bitsILi8EEENSS_INS5_IJNSA_ILi8EEESG_EEENS5_IJSG_SB_EEEEEEEvNS4_8identityENS4_13SM90_TMA_LOADES1A_vS1B_EENS_8epilogue10collective6detail29Sm90TmaWarpSpecializedAdapterINS1F_15DefaultEpilogueISI_SJ_SJ_NS1E_6thread17LinearCombinationISI_Li1EffLNS1J_9ScaleType4KindE0ELNS_15FloatRoundStyleE2ESI_EENS1_15EpilogueDefaultEEEEEvvEEEEvNT_6ParamsE:
        .type           _ZN7cutlass13device_kernelINS_4gemm6kernel13GemmUniversalIN4cute5tupleIJiiiiEEENS1_10collective13CollectiveMmaINS1_37MainloopSm90TmaGmmaWarpSpecializedFP8ILi7ENS5_IJNS4_1CILi1EEENSA_ILi2EEESB_EEENS1_35KernelTmaWarpSpecializedCooperativeEEENS5_IJNSA_ILi128EEESG_SG_EEENS_12float_e5m2_tENS5_IJlSB_lEEESI_SJ_NS4_8TiledMMAINS4_8MMA_AtomIJNS4_4SM904GMMA31MMA_64x128x32_F32E5M2E5M2_SS_TNILNSN_7ScaleInE1ELSP_1EEEEEENS4_6LayoutINS5_IJSC_SB_SB_EEENS5_IJSB_NSA_ILi0EEESU_EEEEENS5_IJNS4_10UnderscoreESX_SX_EEEEENS4_23SM90_TMA_LOAD_MULTICASTENS4_14ComposedLayoutINS4_7SwizzleILi3ELi4ELi3EEENS4_18smem_ptr_flag_bitsILi8EEENSS_INS5_IJNSA_ILi8EEESG_EEENS5_IJSG_SB_EEEEEEEvNS4_8identityENS4_13SM90_TMA_LOADES1A_vS1B_EENS_8epilogue10collective6detail29Sm90TmaWarpSpecializedAdapterINS1F_15DefaultEpilogueISI_SJ_SJ_NS1E_6thread17LinearCombinationISI_Li1EffLNS1J_9ScaleType4KindE0ELNS_15FloatRoundStyleE2ESI_EENS1_15EpilogueDefaultEEEEEvvEEEEvNT_6ParamsE,@function
        .size           _ZN7cutlass13device_kernelINS_4gemm6kernel13GemmUniversalIN4cute5tupleIJiiiiEEENS1_10collective13CollectiveMmaINS1_37MainloopSm90TmaGmmaWarpSpecializedFP8ILi7ENS5_IJNS4_1CILi1EEENSA_ILi2EEESB_EEENS1_35KernelTmaWarpSpecializedCooperativeEEENS5_IJNSA_ILi128EEESG_SG_EEENS_12float_e5m2_tENS5_IJlSB_lEEESI_SJ_NS4_8TiledMMAINS4_8MMA_AtomIJNS4_4SM904GMMA31MMA_64x128x32_F32E5M2E5M2_SS_TNILNSN_7ScaleInE1ELSP_1EEEEEENS4_6LayoutINS5_IJSC_SB_SB_EEENS5_IJSB_NSA_ILi0EEESU_EEEEENS5_IJNS4_10UnderscoreESX_SX_EEEEENS4_23SM90_TMA_LOAD_MULTICASTENS4_14ComposedLayoutINS4_7SwizzleILi3ELi4ELi3EEENS4_18smem_ptr_flag_bitsILi8EEENSS_INS5_IJNSA_ILi8EEESG_EEENS5_IJSG_SB_EEEEEEEvNS4_8identityENS4_13SM90_TMA_LOADES1A_vS1B_EENS_8epilogue10collective6detail29Sm90TmaWarpSpecializedAdapterINS1F_15DefaultEpilogueISI_SJ_SJ_NS1E_6thread17LinearCombinationISI_Li1EffLNS1J_9ScaleType4KindE0ELNS_15FloatRoundStyleE2ESI_EENS1_15EpilogueDefaultEEEEEvvEEEEvNT_6ParamsE,(.L_x_212 - _ZN7cutlass13device_kernelINS_4gemm6kernel13GemmUniversalIN4cute5tupleIJiiiiEEENS1_10collective13CollectiveMmaINS1_37MainloopSm90TmaGmmaWarpSpecializedFP8ILi7ENS5_IJNS4_1CILi1EEENSA_ILi2EEESB_EEENS1_35KernelTmaWarpSpecializedCooperativeEEENS5_IJNSA_ILi128EEESG_SG_EEENS_12float_e5m2_tENS5_IJlSB_lEEESI_SJ_NS4_8TiledMMAINS4_8MMA_AtomIJNS4_4SM904GMMA31MMA_64x128x32_F32E5M2E5M2_SS_TNILNSN_7ScaleInE1ELSP_1EEEEEENS4_6LayoutINS5_IJSC_SB_SB_EEENS5_IJSB_NSA_ILi0EEESU_EEEEENS5_IJNS4_10UnderscoreESX_SX_EEEEENS4_23SM90_TMA_LOAD_MULTICASTENS4_14ComposedLayoutINS4_7SwizzleILi3ELi4ELi3EEENS4_18smem_ptr_flag_bitsILi8EEENSS_INS5_IJNSA_ILi8EEESG_EEENS5_IJSG_SB_EEEEEEEvNS4_8identityENS4_13SM90_TMA_LOADES1A_vS1B_EENS_8epilogue10collective6detail29Sm90TmaWarpSpecializedAdapterINS1F_15DefaultEpilogueISI_SJ_SJ_NS1E_6thread17LinearCombinationISI_Li1EffLNS1J_9ScaleType4KindE0ELNS_15FloatRoundStyleE2ESI_EENS1_15EpilogueDefaultEEEEEvvEEEEvNT_6ParamsE)
        .other          _ZN7cutlass13device_kernelINS_4gemm6kernel13GemmUniversalIN4cute5tupleIJiiiiEEENS1_10collective13CollectiveMmaINS1_37MainloopSm90TmaGmmaWarpSpecializedFP8ILi7ENS5_IJNS4_1CILi1EEENSA_ILi2EEESB_EEENS1_35KernelTmaWarpSpecializedCooperativeEEENS5_IJNSA_ILi128EEESG_SG_EEENS_12float_e5m2_tENS5_IJlSB_lEEESI_SJ_NS4_8TiledMMAINS4_8MMA_AtomIJNS4_4SM904GMMA31MMA_64x128x32_F32E5M2E5M2_SS_TNILNSN_7ScaleInE1ELSP_1EEEEEENS4_6LayoutINS5_IJSC_SB_SB_EEENS5_IJSB_NSA_ILi0EEESU_EEEEENS5_IJNS4_10UnderscoreESX_SX_EEEEENS4_23SM90_TMA_LOAD_MULTICASTENS4_14ComposedLayoutINS4_7SwizzleILi3ELi4ELi3EEENS4_18smem_ptr_flag_bitsILi8EEENSS_INS5_IJNSA_ILi8EEESG_EEENS5_IJSG_SB_EEEEEEEvNS4_8identityENS4_13SM90_TMA_LOADES1A_vS1B_EENS_8epilogue10collective6detail29Sm90TmaWarpSpecializedAdapterINS1F_15DefaultEpilogueISI_SJ_SJ_NS1E_6thread17LinearCombinationISI_Li1EffLNS1J_9ScaleType4KindE0ELNS_15FloatRoundStyleE2ESI_EENS1_15EpilogueDefaultEEEEEvvEEEEvNT_6ParamsE,@"STO_CUDA_ENTRY STV_DEFAULT"
_ZN7cutlass13device_kernelINS_4gemm6kernel13GemmUniversalIN4cute5tupleIJiiiiEEENS1_10collective13CollectiveMmaINS1_37MainloopSm90TmaGmmaWarpSpecializedFP8ILi7ENS5_IJNS4_1CILi1EEENSA_ILi2EEESB_EEENS1_35KernelTmaWarpSpecializedCooperativeEEENS5_IJNSA_ILi128EEESG_SG_EEENS_12float_e5m2_tENS5_IJlSB_lEEESI_SJ_NS4_8TiledMMAINS4_8MMA_AtomIJNS4_4SM904GMMA31MMA_64x128x32_F32E5M2E5M2_SS_TNILNSN_7ScaleInE1ELSP_1EEEEEENS4_6LayoutINS5_IJSC_SB_SB_EEENS5_IJSB_NSA_ILi0EEESU_EEEEENS5_IJNS4_10UnderscoreESX_SX_EEEEENS4_23SM90_TMA_LOAD_MULTICASTENS4_14ComposedLayoutINS4_7SwizzleILi3ELi4ELi3EEENS4_18smem_ptr_flag_bitsILi8EEENSS_INS5_IJNSA_ILi8EEESG_EEENS5_IJSG_SB_EEEEEEEvNS4_8identityENS4_13SM90_TMA_LOADES1A_vS1B_EENS_8epilogue10collective6detail29Sm90TmaWarpSpecializedAdapterINS1F_15DefaultEpilogueISI_SJ_SJ_NS1E_6thread17LinearCombinationISI_Li1EffLNS1J_9ScaleType4KindE0ELNS_15FloatRoundStyleE2ESI_EENS1_15EpilogueDefaultEEEEEvvEEEEvNT_6ParamsE:
[----:B------:R-:W-:Y:S01]  /*0000*/  LDC R1, c[0x0][0x28] ;  /* 0x00000a00ff017b82 */ /* 0x000fe20000000800 */
[----:B------:R-:W0:Y:S01]  /*0010*/  S2R R0, SR_TID.X ;  /* 0x0000000000007919 */ /* 0x000e220000002100 */
[----:B------:R-:W-:Y:S01]  /*0020*/  ELECT P0, URZ, PT ;  /* 0x00000000003f782f */ /* 0x000fe20003800000 */
[----:B------:R-:W-:Y:S01]  /*0030*/  BSSY B0, `(.L_x_0) ;  /* 0x000000f000007945 */ /* 0x000fe20003800000 */
[--C-:B0-----:R-:W-:Y:S02]  /*0040*/  SHF.R.U32.HI R2, RZ, 0x5, R0.reuse ;  /* 0x00000005ff027819 */ /* 0x101fe40000011600 */
[----:B------:R-:W-:-:S03]  /*0050*/  SHF.R.U32.HI R3, RZ, 0x7, R0 ;  /* 0x00000007ff037819 */ /* 0x000fc60000011600 */
[----:B------:R-:W0:Y:S04]  /*0060*/  SHFL.IDX PT, R6, R2, RZ, 0x1f ;  /* 0x00001fff02067589 */ /* 0x000e2800000e0000 */
[----:B------:R1:W2:Y:S01]  /*0070*/  SHFL.IDX PT, R4, R3, RZ, 0x1f ;  /* 0x00001fff03047589 */ /* 0x0002a200000e0000 */
[----:B0-----:R-:W-:-:S13]  /*0080*/  ISETP.NE.OR P0, PT, R6, RZ, !P0 ;  /* 0x000000ff0600720c */ /* 0x001fda0004705670 */
[----:B-12---:R-:W-:Y:S05]  /*0090*/  @P0 BRA `(.L_x_1) ;  /* 0x0000000000200947 */ /* 0x006fea0003800000 */
[----:B------:R-:W-:Y:S02]  /*00a0*/  ULDC.64 UR4, c[0x0][0x198] ;  /* 0x0000660000047ab9 */ /* 0x000fe40000000a00 */
[----:B------:R-:W-:Y:S02]  /*00b0*/  UIADD3 UR6, UP0, UR4, 0xf0, URZ ;  /* 0x000000f004067890 */ /* 0x000fe4000ff1e03f */
[----:B------:R-:W-:Y:S02]  /*00c0*/  UIADD3 UR4, UP1, UR4, 0x1f0, URZ ;  /* 0x000001f004047890 */ /* 0x000fe4000ff3e03f */
[----:B------:R-:W-:Y:S02]  /*00d0*/  UIADD3.X UR7, URZ, UR5, URZ, UP0, !UPT ;  /* 0x000000053f077290 */ /* 0x000fe400087fe43f */
[----:B------:R-:W-:-:S07]  /*00e0*/  UIADD3.X UR5, URZ, UR5, URZ, UP1, !UPT ;  /* 0x000000053f057290 */ /* 0x000fce0008ffe43f */
[----:B------:R0:W-:Y:S02]  /*00f0*/  UTMACCTL.PF [UR6] ;  /* 0x00000000060079b9 */ /* 0x0001e40008040000 */
[----:B------:R0:W-:Y:S02]  /*0100*/  UTMACCTL.PF [UR4] ;  /* 0x00000000040079b9 */ /* 0x0001e40008040000 */
[----:B0-----:R-:W-:Y:S01]  /*0110*/  NOP ;  /* 0x0000000000007918 */ /* 0x001fe20000000000 */
.L_x_1:
[----:B------:R-:W-:Y:S05]  /*0120*/  BSYNC B0 ;  /* 0x0000000000007941 */ /* 0x000fea0003800000 */
.L_x_0:
[----:B------:R-:W0:Y:S02]  /*0130*/  SHFL.IDX PT, R3, R2, RZ, 0x1f ;  /* 0x00001fff02037589 */ /* 0x000e2400000e0000 */
[----:B0-----:R-:W-:-:S13]  /*0140*/  ISETP.NE.AND P0, PT, R3, RZ, PT ;  /* 0x000000ff0300720c */ /* 0x001fda0003f05270 */
[----:B------:R-:W-:Y:S05]  /*0150*/  @P0 BRA `(.L_x_2) ;  /* 0x0000000000700947 */ /* 0x000fea0003800000 */
[----:B------:R-:W0:Y:S01]  /*0160*/  S2UR UR8, SR_CgaCtaId ;  /* 0x00000000000879c3 */ /* 0x000e220000008800 */
[----:B------:R-:W-:Y:S01]  /*0170*/  UMOV UR4, 0x400 ;  /* 0x0000040000047882 */ /* 0x000fe20000000000 */
[----:B------:R-:W-:Y:S01]  /*0180*/  UMOV UR5, 0x1 ;  /* 0x0000000100057882 */ /* 0x000fe20000000000 */
[----:B------:R-:W-:Y:S01]  /*0190*/  UMOV UR6, 0x4 ;  /* 0x0000000400067882 */ /* 0x000fe20000000000 */
[----:B------:R-:W-:Y:S01]  /*01a0*/  ELECT P0, URZ, PT ;  /* 0x00000000003f782f */ /* 0x000fe20003800000 */
[----:B------:R-:W-:-:S04]  /*01b0*/  UIADD3 UR6, -UR6, 0x100000, URZ ;  /* 0x0010000006067890 */ /* 0x000fc8000fffe13f */
[----:B------:R-:W-:Y:S02]  /*01c0*/  USHF.L.U32 UR7, UR6, 0xb, URZ ;  /* 0x0000000b06077899 */ /* 0x000fe4000800063f */
[----:B------:R-:W-:Y:S02]  /*01d0*/  USHF.L.U32 UR6, UR6, 0x1, URZ ;  /* 0x0000000106067899 */ /* 0x000fe4000800063f */
[----:B0-----:R-:W-:Y:S02]  /*01e0*/  ULEA UR8, UR8, UR4, 0x18 ;  /* 0x0000000408087291 */ /* 0x001fe4000f8ec03f */
[----:B------:R-:W-:-:S04]  /*01f0*/  UIADD3 UR4, -UR5, 0x100000, URZ ;  /* 0x0010000005047890 */ /* 0x000fc8000fffe13f */
[----:B------:R-:W-:Y:S02]  /*0200*/  USHF.L.U32 UR5, UR4, 0xb, URZ ;  /* 0x0000000b04057899 */ /* 0x000fe4000800063f */
[----:B------:R-:W-:Y:S01]  /*0210*/  USHF.L.U32 UR4, UR4, 0x1, URZ ;  /* 0x0000000104047899 */ /* 0x000fe2000800063f */
[----:B------:R-:W0:Y:S11]  /*0220*/  FENCE.VIEW.ASYNC.S ;  /* 0x00000000000073c6 */ /* 0x000e360000000000 */
[----:B0-----:R0:W1:Y:S01]  /*0230*/  SYNCS.EXCH.64 URZ, [UR8], UR4 ;  /* 0x00000004083f75b2 */ /* 0x0010620008000100 */
[----:B------:R0:W2:Y:S01]  /*0240*/  SYNCS.EXCH.64 URZ, [UR8+0x38], UR6 ;  /* 0x00003806083f75b2 */ /* 0x0000a20008000100 */
[----:B------:R0:W3:Y:S01]  /*0250*/  SYNCS.EXCH.64 URZ, [UR8+0x8], UR4 ;  /* 0x00000804083f75b2 */ /* 0x0000e20008000100 */
[----:B------:R0:W4:Y:S01]  /*0260*/  SYNCS.EXCH.64 URZ, [UR8+0x40], UR6 ;  /* 0x00004006083f75b2 */ /* 0x0001220008000100 */
[----:B------:R0:W0:Y:S01]  /*0270*/  SYNCS.EXCH.64 URZ, [UR8+0x10], UR4 ;  /* 0x00001004083f75b2 */ /* 0x0000220008000100 */
        /* <DEDUP_REMOVED lines=9> */
[----:B------:R-:W-:Y:S01]  /*0310*/  NOP ;  /* 0x0000000000007918 */ /* 0x000fe20000000000 */
.L_x_2:
[----:B------:R-:W5:Y:S01]  /*0320*/  SHFL.IDX PT, R2, R2, RZ, 0x1f ;  /* 0x00001fff02027589 */ /* 0x000f6200000e0000 */
[----:B------:R-:W-:Y:S01]  /*0330*/  SHF.R.S32.HI R5, RZ, 0x1f, R0 ;  /* 0x0000001fff057819 */ /* 0x000fe20000011400 */
[----:B0-----:R-:W0:Y:S01]  /*0340*/  S2UR UR8, SR_CTAID.X ;  /* 0x00000000000879c3 */ /* 0x001e220000002500 */
[----:B------:R-:W-:Y:S01]  /*0350*/  ELECT P0, URZ, PT ;  /* 0x00000000003f782f */ /* 0x000fe20003800000 */
[----:B------:R-:W1:Y:S01]  /*0360*/  S2R R8, SR_CTAID.Y ;  /* 0x0000000000087919 */ /* 0x000e620000002600 */
[----:B------:R-:W-:Y:S01]  /*0370*/  LEA.HI R5, R5, R0, RZ, 0x7 ;  /* 0x0000000005057211 */ /* 0x000fe200078f38ff */
[----:B------:R-:W-:Y:S01]  /*0380*/  ULDC UR4, c[0x0][0x154] ;  /* 0x0000550000047ab9 */ /* 0x000fe20000000800 */
[----:B------:R-:W-:Y:S01]  /*0390*/  NOP ;  /* 0x0000000000007918 */ /* 0x000fe20000000000 */
[----:B------:R-:W-:Y:S01]  /*03a0*/  NOP ;  /* 0x0000000000007918 */ /* 0x000fe20000000000 */
[----:B------:R-:W-:Y:S01]  /*03b0*/  LOP3.LUT R5, R5, 0xffffff80, RZ, 0xc0, !PT ;  /* 0xffffff8005057812 */ /* 0x000fe200078ec0ff */
[----:B------:R-:W2:Y:S04]  /*03c0*/  LDC R14, c[0x0][0x140] ;  /* 0x00005000ff0e7b82 */ /* 0x000ea80000000800 */
[----:B------:R-:W-:-:S04]  /*03d0*/  IMAD.IADD R5, R0, 0x1, -R5 ;  /* 0x0000000100057824 */ /* 0x000fc800078e0a05 */
[----:B------:R-:W3:Y:S01]  /*03e0*/  LDC R19, c[0x0][0x148] ;  /* 0x00005200ff137b82 */ /* 0x000ee20000000800 */
[----:B------:R-:W-:Y:S02]  /*03f0*/  SHF.R.S32.HI R10, RZ, 0x1f, R5 ;  /* 0x0000001fff0a7819 */ /* 0x000fe40000011405 */
[----:B------:R-:W-:Y:S02]  /*0400*/  LOP3.LUT P2, RZ, R5, 0x7, RZ, 0xc0, !PT ;  /* 0x0000000705ff7812 */ /* 0x000fe4000784c0ff */
[----:B------:R-:W-:Y:S02]  /*0410*/  LEA.HI R10, R10, R5, RZ, 0x3 ;  /* 0x000000050a0a7211 */ /* 0x000fe400078f18ff */
[----:B-----5:R-:W-:Y:S01]  /*0420*/  ISETP.NE.OR P0, PT, R2, RZ, !P0 ;  /* 0x000000ff0200720c */ /* 0x020fe20004705670 */
[----:B------:R-:W5:Y:S01]  /*0430*/  LDC R12, c[0x0][0x144] ;  /* 0x00005100ff0c7b82 */ /* 0x000f620000000800 */
[--C-:B------:R-:W-:Y:S02]  /*0440*/  SHF.R.S32.HI R2, RZ, 0x3, R10.reuse ;  /* 0x00000003ff027819 */ /* 0x100fe4000001140a */
[----:B------:R-:W-:-:S02]  /*0450*/  SHF.R.S32.HI R7, RZ, 0x1f, R10 ;  /* 0x0000001fff077819 */ /* 0x000fc4000001140a */
[----:B------:R-:W-:Y:S02]  /*0460*/  SHF.R.S32.HI R10, RZ, 0x1f, R3 ;  /* 0x0000001fff0a7819 */ /* 0x000fe40000011403 */
[----:B------:R-:W-:Y:S02]  /*0470*/  LEA.HI R7, R7, R2, RZ, 0x2 ;  /* 0x0000000207077211 */ /* 0x000fe400078f10ff */
[----:B------:R-:W-:Y:S02]  /*0480*/  LEA.HI R10, R10, R3, RZ, 0x2 ;  /* 0x000000030a0a7211 */ /* 0x000fe400078f10ff */
[----:B------:R-:W-:Y:S01]  /*0490*/  LOP3.LUT R7, R7, 0xfffffffc, RZ, 0xc0, !PT ;  /* 0xfffffffc07077812 */ /* 0x000fe200078ec0ff */
[----:B------:R-:W-:Y:S01]  /*04a0*/  VOTEU.ALL UP0, P0 ;  /* 0x00000000003f7886 */ /* 0x000fe20000000000 */
[----:B-1----:R-:W-:Y:S01]  /*04b0*/  I2FP.F32.U32 R11, R8 ;  /* 0x00000008000b7245 */ /* 0x002fe20000201000 */
[----:B------:R-:W-:Y:S01]  /*04c0*/  VOTEU.ALL UP1, P0 ;  /* 0x00000000003f7886 */ /* 0x000fe20000020000 */
[----:B------:R-:W-:Y:S01]  /*04d0*/  LOP3.LUT R10, R10, 0x3ffffffc, RZ, 0xc0, !PT ;  /* 0x3ffffffc0a0a7812 */ /* 0x000fe200078ec0ff */
[----:B------:R-:W-:Y:S01]  /*04e0*/  IMAD.IADD R7, R2, 0x1, -R7 ;  /* 0x0000000102077824 */ /* 0x000fe200078e0a07 */
[----:B------:R-:W1:Y:S01]  /*04f0*/  @!UP0 S2UR UR7, SR_CgaCtaId ;  /* 0x00000000000789c3 */ /* 0x000e620000008800 */
[----:B0-----:R-:W-:Y:S01]  /*0500*/  I2FP.F32.U32 R2, UR8 ;  /* 0x0000000800027c45 */ /* 0x001fe20008201000 */
[----:B------:R-:W-:Y:S01]  /*0510*/  FMUL R13, R11, UR4 ;  /* 0x000000040b0d7c20 */ /* 0x000fe20008400000 */
[----:B------:R-:W-:Y:S01]  /*0520*/  ULDC UR4, c[0x0][0x150] ;  /* 0x0000540000047ab9 */ /* 0x000fe20000000800 */
[----:B------:R-:W-:Y:S01]  /*0530*/  IMAD.IADD R10, R3, 0x1, -R10 ;  /* 0x00000001030a7824 */ /* 0x000fe200078e0a0a */
[----:B------:R-:W-:Y:S01]  /*0540*/  SHF.R.S32.HI R3, RZ, 0x1f, R6 ;  /* 0x0000001fff037819 */ /* 0x000fe20000011406 */
[----:B------:R-:W-:Y:S01]  /*0550*/  FMUL R11, R2, UR4 ;  /* 0x00000004020b7c20 */ /* 0x000fe20008400000 */
[----:B------:R-:W-:Y:S01]  /*0560*/  UMOV UR4, 0x20 ;  /* 0x0000002000047882 */ /* 0x000fe20000000000 */
[----:B------:R-:W0:Y:S01]  /*0570*/  F2I.U32.TRUNC.NTZ R13, R13 ;  /* 0x0000000d000d7305 */ /* 0x000e22000020f000 */
[----:B------:R-:W-:Y:S01]  /*0580*/  LEA.HI R3, R3, R6, RZ, 0x2 ;  /* 0x0000000603037211 */ /* 0x000fe200078f10ff */
[----:B------:R-:W-:Y:S01]  /*0590*/  IMAD R7, R10, 0x4, R7 ;  /* 0x000000040a077824 */ /* 0x000fe200078e0207 */
[----:B------:R-:W-:Y:S01]  /*05a0*/  @!UP0 UMOV UR6, 0x400 ;  /* 0x0000040000068882 */ /* 0x000fe20000000000 */
[----:B------:R-:W-:-:S04]  /*05b0*/  @!UP0 UIADD3 UR4, -UR4, 0x100000, URZ ;  /* 0x0010000004048890 */ /* 0x000fc8000fffe13f */
[----:B------:R-:W-:Y:S02]  /*05c0*/  @!UP0 USHF.L.U32 UR5, UR4, 0xb, URZ ;  /* 0x0000000b04058899 */ /* 0x000fe4000800063f */
[----:B------:R-:W-:Y:S01]  /*05d0*/  @!UP0 USHF.L.U32 UR4, UR4, 0x1, URZ ;  /* 0x0000000104048899 */ /* 0x000fe2000800063f */
[----:B------:R-:W-:Y:S01]  /*05e0*/  LOP3.LUT R3, R3, 0xfffffffc, RZ, 0xc0, !PT ;  /* 0xfffffffc03037812 */ /* 0x000fe200078ec0ff */
[C---:B------:R-:W-:Y:S01]  /*05f0*/  IMAD.SHL.U32 R2, R7.reuse, 0x4, RZ ;  /* 0x0000000407027824 */ /* 0x040fe200078e00ff */
[----:B--2---:R-:W-:Y:S01]  /*0600*/  ISETP.EQ.U32.AND P4, PT, R14, 0x1, PT ;  /* 0x000000010e00780c */ /* 0x004fe20003f82070 */
[----:B------:R-:W2:Y:S01]  /*0610*/  F2I.U32.TRUNC.NTZ R11, R11 ;  /* 0x0000000b000b7305 */ /* 0x000ea2000020f000 */
[----:B------:R-:W-:Y:S02]  /*0620*/  VIADD R10, R4, 0xffffffff ;  /* 0xffffffff040a7836 */ /* 0x000fe40000000000 */
[----:B------:R-:W-:Y:S01]  /*0630*/  IMAD.IADD R6, R6, 0x1, -R3 ;  /* 0x0000000106067824 */ /* 0x000fe200078e0a03 */
[----:B------:R-:W-:-:S02]  /*0640*/  LOP3.LUT R5, R7, 0xc, R2, 0x78, !PT ;  /* 0x0000000c07057812 */ /* 0x000fc400078e7802 */
[----:B------:R-:W-:Y:S01]  /*0650*/  ISETP.GE.U32.AND P5, PT, R10, 0x2, PT ;  /* 0x000000020a00780c */ /* 0x000fe20003fa6070 */
[----:B0-----:R-:W-:Y:S01]  /*0660*/  IMAD.MOV R20, RZ, RZ, -R13 ;  /* 0x000000ffff147224 */ /* 0x001fe200078e0a0d */
[----:B-1----:R-:W-:Y:S01]  /*0670*/  @!UP0 ULEA UR6, UR7, UR6, 0x18 ;  /* 0x0000000607068291 */ /* 0x002fe2000f8ec03f */
[C---:B------:R-:W-:Y:S01]  /*0680*/  ISETP.NE.AND P1, PT, R6.reuse, 0x3, PT ;  /* 0x000000030600780c */ /* 0x040fe20003f25270 */
[----:B------:R-:W-:Y:S01]  /*0690*/  VOTEU.ALL UP0, P0 ;  /* 0x00000000003f7886 */ /* 0x000fe20000000000 */
[----:B---3--:R-:W-:Y:S01]  /*06a0*/  IMAD R2, R19, R20, R8 ;  /* 0x0000001413027224 */ /* 0x008fe200078e0208 */
[----:B------:R-:W-:Y:S02]  /*06b0*/  ISETP.LT.U32.AND P0, PT, R5, 0x2, !P2 ;  /* 0x000000020500780c */ /* 0x000fe40005701070 */
[----:B------:R-:W-:Y:S01]  /*06c0*/  ISETP.EQ.OR P1, PT, R6, RZ, !P1 ;  /* 0x000000ff0600720c */ /* 0x000fe20004f22670 */
[----:B--2---:R-:W-:Y:S01]  /*06d0*/  IMAD.MOV R11, RZ, RZ, -R11 ;  /* 0x000000ffff0b7224 */ /* 0x004fe200078e0a0b */
[----:B------:R-:W-:-:S02]  /*06e0*/  ISETP.NE.AND P3, PT, R2, R5, PT ;  /* 0x000000050200720c */ /* 0x000fc40003f65270 */
[----:B------:R-:W-:Y:S01]  /*06f0*/  ISETP.EQ.AND P1, PT, R4, RZ, P1 ;  /* 0x000000ff0400720c */ /* 0x000fe20000f22270 */
[----:B-----5:R-:W-:Y:S01]  /*0700*/  IMAD R11, R12, R11, UR8 ;  /* 0x000000080c0b7e24 */ /* 0x020fe2000f8e020b */
[----:B------:R-:W-:Y:S01]  /*0710*/  ISETP.NE.AND P2, PT, R4, RZ, PT ;  /* 0x000000ff0400720c */ /* 0x000fe20003f45270 */
[----:B------:R-:W0:Y:S02]  /*0720*/  FENCE.VIEW.ASYNC.S ;  /* 0x00000000000073c6 */ /* 0x000e240000000000 */
[----:B0-----:R0:W1:Y:S01]  /*0730*/  @!UP0 SYNCS.EXCH.64 URZ, [UR6+0x80], UR4 ;  /* 0x00008004063f85b2 */ /* 0x0010620008000100 */
[----:B------:R-:W-:Y:S02]  /*0740*/  SEL R4, RZ, 0x1, !P1 ;  /* 0x00000001ff047807 */ /* 0x000fe40004800000 */
[----:B------:R-:W-:Y:S02]  /*0750*/  ISETP.EQ.OR P3, PT, R11, RZ, !P3 ;  /* 0x000000ff0b00720c */ /* 0x000fe40005f62670 */
[----:B------:R-:W-:-:S02]  /*0760*/  SEL R4, R4, 0x2, P5 ;  /* 0x0000000204047807 */ /* 0x000fc40002800000 */
[----:B------:R-:W-:Y:S01]  /*0770*/  PLOP3.LUT P0, PT, P0, P3, PT, 0x80, 0x0 ;  /* 0x000000000000781c */ /* 0x000fe20000707070 */
[----:B------:R0:W2:Y:S01]  /*0780*/  @!UP1 SYNCS.EXCH.64 URZ, [UR6+0x88], UR4 ;  /* 0x00008804063f95b2 */ /* 0x0000a20008000100 */
[----:B------:R-:W-:Y:S01]  /*0790*/  NOP ;  /* 0x0000000000007918 */ /* 0x000fe20000000000 */
[----:B------:R-:W-:Y:S10]  /*07a0*/  @!P4 BRA `(.L_x_3) ;  /* 0x000000000008c947 */ /* 0x000ff40003800000 */
[----:B-12-4-:R-:W-:Y:S01]  /*07b0*/  UCGABAR_ARV ;  /* 0x00000000000079c7 */ /* 0x016fe20008000000 */
[----:B------:R-:W-:Y:S05]  /*07c0*/  BRA `(.L_x_4) ;  /* 0x0000000000047947 */ /* 0x000fea0003800000 */
.L_x_3:
[----:B-12-4-:R-:W-:Y:S01]  /*07d0*/  NOP ;  /* 0x0000000000007918 */ /* 0x016fe20000000000 */
.L_x_4:
[----:B------:R-:W1:Y:S01]  /*07e0*/  LDC R2, c[0x0][0x65c] ;  /* 0x00019700ff027b82 */ /* 0x000e620000000800 */
[----:B------:R-:W-:Y:S01]  /*07f0*/  IMAD.MOV.U32 R3, RZ, RZ, RZ ;  /* 0x000000ffff037224 */ /* 0x000fe200078e00ff */
[----:B-1----:R-:W-:Y:S01]  /*0800*/  ISETP.NE.AND P3, PT, R2, 0x1, PT ;  /* 0x000000010200780c */ /* 0x002fe20003f65270 */
[----:B------:R-:W-:-:S12]  /*0810*/  IMAD.U32 R2, RZ, RZ, UR8 ;  /* 0x00000008ff027e24 */ /* 0x000fd8000f8e00ff */
[----:B------:R-:W1:Y:S01]  /*0820*/  @P3 LDC R15, c[0x0][0x10] ;  /* 0x00000400ff0f3b82 */ /* 0x000e620000000800 */
[----:B------:R-:W-:Y:S02]  /*0830*/  @P3 IMAD.MOV.U32 R9, RZ, RZ, RZ ;  /* 0x000000ffff093224 */ /* 0x000fe400078e00ff */
[----:B------:R-:W-:-:S05]  /*0840*/  @P3 IMAD.MOV.U32 R7, RZ, RZ, RZ ;  /* 0x000000ffff073224 */ /* 0x000fca00078e00ff */
[----:B------:R-:W2:Y:S01]  /*0850*/  @!P3 LDC R13, c[0x0][0xc] ;  /* 0x00000300ff0dbb82 */ /* 0x000ea20000000800 */
[----:B-1----:R-:W-:-:S04]  /*0860*/  @P3 IMAD.WIDE.U32 R14, R15, UR8, R8 ;  /* 0x000000080f0e3c25 */ /* 0x002fc8000f8e0008 */
[----:B--2---:R-:W-:-:S04]  /*0870*/  @!P3 IMAD.WIDE.U32 R12, R8, R13, R2 ;  /* 0x0000000d080cb225 */ /* 0x004fc800078e0002 */
[----:B------:R-:W-:Y:S02]  /*0880*/  @P3 IMAD.MOV.U32 R2, RZ, RZ, R14 ;  /* 0x000000ffff023224 */ /* 0x000fe400078e000e */
[----:B------:R-:W-:Y:S02]  /*0890*/  @P3 IMAD.IADD R3, R15, 0x1, R7 ;  /* 0x000000010f033824 */ /* 0x000fe400078e0207 */
[----:B------:R-:W-:Y:S02]  /*08a0*/  @!P3 IMAD.MOV.U32 R2, RZ, RZ, R12 ;  /* 0x000000ffff02b224 */ /* 0x000fe400078e000c */
[----:B------:R-:W-:Y:S01]  /*08b0*/  @!P3 IMAD.MOV.U32 R3, RZ, RZ, R13 ;  /* 0x000000ffff03b224 */ /* 0x000fe200078e000d */
[----:B------:R-:W-:Y:S06]  /*08c0*/  @!P4 BRA `(.L_x_5) ;  /* 0x00000000000cc947 */ /* 0x000fec0003800000 */
[----:B------:R-:W-:Y:S01]  /*08d0*/  UCGABAR_WAIT ;  /* 0x0000000000007dc7 */ /* 0x000fe20008000000 */
[----:B------:R-:W-:Y:S01]  /*08e0*/  CCTL.IVALL ;  /* 0x00000000ff00798f */ /* 0x000fe20002000000 */
[----:B------:R-:W-:Y:S05]  /*08f0*/  BRA `(.L_x_6) ;  /* 0x0000000000047947 */ /* 0x000fea0003800000 */
.L_x_5:
[----:B------:R-:W-:Y:S06]  /*0900*/  BAR.SYNC.DEFER_BLOCKING 0x0 ;  /* 0x0000000000007b1d */ /* 0x000fec0000010000 */
.L_x_6:
[----:B------:R-:W-:Y:S05]  /*0910*/  @!P2 BRA `(.L_x_7) ;  /* 0x0000007400a0a947 */ /* 0x000fea0003800000 */
[----:B------:R-:W-:-:S13]  /*0920*/  ISETP.GT.U32.AND P1, PT, R10, 0x1, PT ;  /* 0x000000010a00780c */ /* 0x000fda0003f24070 */
[----:B0-----:R-:W-:Y:S05]  /*0930*/  @P1 EXIT ;  /* 0x000000000000194d */ /* 0x001fea0003800000 */
[----:B------:R-:W-:Y:S01]  /*0940*/  ULDC.64 UR4, c[0x0][0x650] ;  /* 0x0001940000047ab9 */ /* 0x000fe20000000a00 */
[----:B------:R-:W-:Y:S01]  /*0950*/  PRMT R14, RZ, 0x7610, R14 ;  /* 0x00007610ff0e7816 */ /* 0x000fe2000000000e */
[----:B------:R-:W-:Y:S01]  /*0960*/  IMAD.MOV.U32 R7, RZ, RZ, -0x1 ;  /* 0xffffffffff077424 */ /* 0x000fe200078e00ff */
[----:B------:R-:W-:Y:S01]  /*0970*/  ISETP.GE.U32.AND P1, PT, R2, UR4, PT ;  /* 0x0000000402007c0c */ /* 0x000fe2000bf26070 */
[----:B------:R-:W-:Y:S02]  /*0980*/  IMAD.MOV.U32 R10, RZ, RZ, -0x1 ;  /* 0xffffffffff0a7424 */ /* 0x000fe400078e00ff */
[----:B------:R-:W-:Y:S01]  /*0990*/  IMAD.MOV.U32 R6, RZ, RZ, -0x1 ;  /* 0xffffffffff067424 */ /* 0x000fe200078e00ff */
[----:B------:R-:W-:-:S13]  /*09a0*/  ISETP.GE.U32.AND.EX P1, PT, R3, UR5, PT, P1 ;  /* 0x0000000503007c0c */ /* 0x000fda000bf26110 */
[----:B------:R-:W-:Y:S05]  /*09b0*/  @P1 BRA `(.L_x_8) ;  /* 0x0000000400281947 */ /* 0x000fea0003800000 */
[----:B------:R-:W0:Y:S01]  /*09c0*/  LDC.64 R22, c[0x0][0x628] ;  /* 0x00018a00ff167b82 */ /* 0x000e220000000a00 */
[----:B------:R-:W-:Y:S02]  /*09d0*/  IMAD.MOV.U32 R6, RZ, RZ, R2 ;  /* 0x000000ffff067224 */ /* 0x000fe400078e0002 */
[----:B------:R-:W-:-:S05]  /*09e0*/  IMAD.MOV.U32 R7, RZ, RZ, R3 ;  /* 0x000000ffff077224 */ /* 0x000fca00078e0003 */
[----:B------:R-:W1:Y:S08]  /*09f0*/  LDC R10, c[0x0][0x630] ;  /* 0x00018c00ff0a7b82 */ /* 0x000e700000000800 */
[----:B------:R-:W2:Y:S01]  /*0a00*/  LDC.64 R24, c[0x0][0x620] ;  /* 0x00018800ff187b82 */ /* 0x000ea20000000a00 */
[----:B0-----:R-:W-:-:S04]  /*0a10*/  ISETP.NE.U32.AND P1, PT, R22, RZ, PT ;  /* 0x000000ff1600720c */ /* 0x001fc80003f25070 */
[----:B------:R-:W-:-:S13]  /*0a20*/  ISETP.NE.AND.EX P1, PT, R23, RZ, PT, P1 ;  /* 0x000000ff1700720c */ /* 0x000fda0003f25310 */
[----:B-12---:R-:W-:Y:S05]  /*0a30*/  @!P1 BRA `(.L_x_9) ;  /* 0x0000000000289947 */ /* 0x006fea0003800000 */
[----:B------:R-:W0:Y:S02]  /*0a40*/  LDC R15, c[0x0][0x634] ;  /* 0x00018d00ff0f7b82 */ /* 0x000e240000000800 */
[----:B0-----:R-:W-:-:S05]  /*0a50*/  IADD3 R15, P1, R2, R15, RZ ;  /* 0x0000000f020f7210 */ /* 0x001fca0007f3e0ff */
[----:B------:R-:W-:-:S04]  /*0a60*/  IMAD.X R17, RZ, RZ, R3, P1 ;  /* 0x000000ffff117224 */ /* 0x000fc800008e0603 */
[----:B------:R-:W-:-:S04]  /*0a70*/  IMAD.WIDE.U32 R6, R17, R22, RZ ;  /* 0x0000001611067225 */ /* 0x000fc800078e00ff */
[----:B------:R-:W-:-:S04]  /*0a80*/  IMAD.WIDE.U32 R12, P1, R15, R23, R6 ;  /* 0x000000170f0c7225 */ /* 0x000fc80007820006 */
[----:B------:R-:W-:-:S04]  /*0a90*/  IMAD.WIDE.U32 R6, R15, R22, RZ ;  /* 0x000000160f067225 */ /* 0x000fc800078e00ff */
[----:B------:R-:W-:Y:S01]  /*0aa0*/  IMAD.X R15, RZ, RZ, RZ, P1 ;  /* 0x000000ffff0f7224 */ /* 0x000fe200008e06ff */
[----:B------:R-:W-:Y:S01]  /*0ab0*/  IADD3 RZ, P1, R7, R12, RZ ;  /* 0x0000000c07ff7210 */ /* 0x000fe20007f3e0ff */
[----:B------:R-:W-:-:S04]  /*0ac0*/  IMAD.MOV.U32 R14, RZ, RZ, R13 ;  /* 0x000000ffff0e7224 */ /* 0x000fc800078e000d */
[----:B------:R-:W-:-:S08]  /*0ad0*/  IMAD.WIDE.U32.X R6, R17, R23, R14, P1 ;  /* 0x0000001711067225 */ /* 0x000fd000008e040e */
.L_x_9:
[----:B------:R-:W0:Y:S01]  /*0ae0*/  LDC.64 R22, c[0x0][0x640] ;  /* 0x00019000ff167b82 */ /* 0x000e220000000a00 */
[--C-:B------:R-:W-:Y:S01]  /*0af0*/  SHF.R.U64 R26, R6, R10, R7.reuse ;  /* 0x0000000a061a7219 */ /* 0x100fe20000001207 */
[----:B------:R-:W-:Y:S01]  /*0b00*/  IMAD R20, R19, R20, R8 ;  /* 0x0000001413147224 */ /* 0x000fe200078e0208 */
[----:B------:R-:W-:Y:S01]  /*0b10*/  SHF.R.U32.HI R6, RZ, R10, R7 ;  /* 0x0000000aff067219 */ /* 0x000fe20000011607 */
[----:B------:R-:W-:Y:S01]  /*0b20*/  IMAD.MOV.U32 R19, RZ, RZ, 0x1 ;  /* 0x00000001ff137424 */ /* 0x000fe200078e00ff */
[----:B------:R-:W-:-:S03]  /*0b30*/  IADD3 R9, P1, RZ, -R26, RZ ;  /* 0x8000001aff097210 */ /* 0x000fc60007f3e0ff */
[----:B------:R-:W1:Y:S02]  /*0b40*/  LDC R12, c[0x0][0x618] ;  /* 0x00018600ff0c7b82 */ /* 0x000e640000000800 */
[----:B------:R-:W-:-:S04]  /*0b50*/  IMAD.X R7, RZ, RZ, ~R6, P1 ;  /* 0x000000ffff077224 */ /* 0x000fc800008e0e06 */
[-C--:B------:R-:W-:Y:S02]  /*0b60*/  IMAD R10, R7, R24.reuse, RZ ;  /* 0x00000018070a7224 */ /* 0x080fe400078e02ff */
[----:B------:R-:W2:Y:S01]  /*0b70*/  LDC R16, c[0x0][0x608] ;  /* 0x00018200ff107b82 */ /* 0x000ea20000000800 */
[----:B------:R-:W-:-:S04]  /*0b80*/  IMAD.WIDE.U32 R6, R9, R24, R2 ;  /* 0x0000001809067225 */ /* 0x000fc800078e0002 */
[----:B------:R-:W-:-:S03]  /*0b90*/  IMAD R9, R9, R25, R10 ;  /* 0x0000001909097224 */ /* 0x000fc600078e020a */
[----:B------:R-:W3:Y:S01]  /*0ba0*/  LDC R18, c[0x0][0x658] ;  /* 0x00019600ff127b82 */ /* 0x000ee20000000800 */
[----:B------:R-:W-:Y:S01]  /*0bb0*/  IMAD.IADD R7, R7, 0x1, R9 ;  /* 0x0000000107077824 */ /* 0x000fe200078e0209 */
[----:B0-----:R-:W-:Y:S01]  /*0bc0*/  ISETP.NE.U32.AND P1, PT, R22, RZ, PT ;  /* 0x000000ff1600720c */ /* 0x001fe20003f25070 */
[----:B------:R-:W-:-:S03]  /*0bd0*/  IMAD.MOV.U32 R9, RZ, RZ, -0x1 ;  /* 0xffffffffff097424 */ /* 0x000fc600078e00ff */
[----:B------:R-:W-:Y:S02]  /*0be0*/  ISETP.NE.AND.EX P1, PT, R23, RZ, PT, P1 ;  /* 0x000000ff1700720c */ /* 0x000fe40003f25310 */
[----:B------:R-:W0:Y:S01]  /*0bf0*/  LDC R17, c[0x0][0x600] ;  /* 0x00018000ff117b82 */ /* 0x000e220000000800 */
[-CC-:B-1----:R-:W-:Y:S02]  /*0c00*/  SHF.R.U64 R14, R6, R12.reuse, R7.reuse ;  /* 0x0000000c060e7219 */ /* 0x182fe40000001207 */
[----:B------:R-:W-:-:S05]  /*0c10*/  SHF.R.U32.HI R7, RZ, R12, R7 ;  /* 0x0000000cff077219 */ /* 0x000fca0000011607 */
[----:B------:R-:W1:Y:S01]  /*0c20*/  LDC R21, c[0x0][0x648] ;  /* 0x00019200ff157b82 */ /* 0x000e620000000800 */
[-CC-:B--2---:R-:W-:Y:S02]  /*0c30*/  SHF.R.U64 R27, R14, R16.reuse, R7.reuse ;  /* 0x000000100e1b7219 */ /* 0x184fe40000001207 */
[----:B------:R-:W-:-:S05]  /*0c40*/  SHF.R.U32.HI R7, RZ, R16, R7 ;  /* 0x00000010ff077219 */ /* 0x000fca0000011607 */
[----:B------:R-:W2:Y:S01]  /*0c50*/  LDC R25, c[0x0][0x638] ;  /* 0x00018e00ff197b82 */ /* 0x000ea20000000800 */
[-C--:B---3--:R-:W-:Y:S02]  /*0c60*/  SHF.L.U32 R6, R9, R18.reuse, RZ ;  /* 0x0000001209067219 */ /* 0x088fe400000006ff */
[--C-:B------:R-:W-:Y:S02]  /*0c70*/  SHF.R.U64 R16, R27, R18, R7.reuse ;  /* 0x000000121b107219 */ /* 0x100fe40000001207 */
[----:B------:R-:W-:Y:S02]  /*0c80*/  LOP3.LUT R10, RZ, R6, RZ, 0x33, !PT ;  /* 0x00000006ff0a7212 */ /* 0x000fe400078e33ff */
[----:B------:R-:W-:Y:S01]  /*0c90*/  SHF.R.U32.HI R7, RZ, R18, R7 ;  /* 0x00000012ff077219 */ /* 0x000fe20000011607 */
[----:B------:R-:W3:Y:S01]  /*0ca0*/  LDC R24, c[0x0][0x610] ;  /* 0x00018400ff187b82 */ /* 0x000ee20000000800 */
[----:B------:R-:W-:Y:S01]  /*0cb0*/  IMAD.MOV.U32 R6, RZ, RZ, R16 ;  /* 0x000000ffff067224 */ /* 0x000fe200078e0010 */
[----:B------:R-:W-:Y:S06]  /*0cc0*/  @!P1 BRA `(.L_x_10) ;  /* 0x0000000000289947 */ /* 0x000fec0003800000 */
[----:B------:R-:W4:Y:S02]  /*0cd0*/  LDC R13, c[0x0][0x64c] ;  /* 0x00019300ff0d7b82 */ /* 0x000f240000000800 */
[----:B----4-:R-:W-:-:S05]  /*0ce0*/  IADD3 R13, P1, R16, R13, RZ ;  /* 0x0000000d100d7210 */ /* 0x010fca0007f3e0ff */
        /* <DEDUP_REMOVED lines=8> */
.L_x_10:
[----:B-1----:R-:W-:Y:S01]  /*0d70*/  SHF.R.U64 R8, R6, R21, R7 ;  /* 0x0000001506087219 */ /* 0x002fe20000001207 */
[----:B0-----:R-:W-:Y:S01]  /*0d80*/  VIADD R9, R17, 0xffffffff ;  /* 0xffffffff11097836 */ /* 0x001fe20000000000 */
[----:B------:R-:W-:Y:S02]  /*0d90*/  SHF.L.U32 R6, R19, R18, RZ ;  /* 0x0000001213067219 */ /* 0x000fe400000006ff */
[----:B------:R-:W-:Y:S01]  /*0da0*/  LOP3.LUT R7, R27, R10, RZ, 0xc0, !PT ;  /* 0x0000000a1b077212 */ /* 0x000fe200078ec0ff */
[----:B------:R-:W-:Y:S01]  /*0db0*/  IMAD.MOV R10, RZ, RZ, -R8 ;  /* 0x000000ffff0a7224 */ /* 0x000fe200078e0a08 */
[----:B------:R-:W-:Y:S02]  /*0dc0*/  SEL R11, R11, R20, !P3 ;  /* 0x000000140b0b7207 */ /* 0x000fe40005800000 */
[----:B------:R-:W-:Y:S01]  /*0dd0*/  LOP3.LUT R9, R14, R9, RZ, 0xc0, !PT ;  /* 0x000000090e097212 */ /* 0x000fe200078ec0ff */
[----:B------:R-:W-:Y:S02]  /*0de0*/  IMAD R8, R6, R8, R7 ;  /* 0x0000000806087224 */ /* 0x000fe400078e0207 */
[----:B--2---:R-:W-:-:S02]  /*0df0*/  IMAD R6, R10, R25, R16 ;  /* 0x000000190a067224 */ /* 0x004fc400078e0210 */
[----:B---3--:R-:W-:Y:S02]  /*0e00*/  IMAD R11, R8, R24, R11 ;  /* 0x00000018080b7224 */ /* 0x008fe400078e020b */
[----:B------:R-:W-:Y:S02]  /*0e10*/  IMAD R6, R6, R17, R9 ;  /* 0x0000001106067224 */ /* 0x000fe400078e0209 */
[----:B------:R-:W-:-:S03]  /*0e20*/  IMAD.MOV.U32 R14, RZ, RZ, 0x1 ;  /* 0x00000001ff0e7424 */ /* 0x000fc600078e00ff */
[----:B------:R-:W-:Y:S02]  /*0e30*/  SEL R10, R6, R11, !P3 ;  /* 0x0000000b060a7207 */ /* 0x000fe40005800000 */
[----:B------:R-:W-:Y:S01]  /*0e40*/  SEL R7, R11, R6, !P3 ;  /* 0x000000060b077207 */ /* 0x000fe20005800000 */
[----:B------:R-:W-:-:S07]  /*0e50*/  IMAD.MOV.U32 R6, RZ, RZ, R26 ;  /* 0x000000ffff067224 */ /* 0x000fce00078e001a */
.L_x_8:
[----:B------:R-:W-:-:S08]  /*0e60*/  NOP ;  /* 0x0000000000007918 */ /* 0x000fd00000000000 */
[----:B------:R-:W0:Y:S02]  /*0e70*/  USETMAXREG.TRY_ALLOC.CTAPOOL UP0, 0xe8 ;  /* 0x000000e8000079c8 */ /* 0x000e240008000600 */
[----:B0-----:R-:W-:-:S13]  /*0e80*/  PLOP3.LUT P1, PT, PT, PT, UP0, 0x80, 0x0 ;  /* 0x000000000000781c */ /* 0x001fda0003f2f008 */
[----:B------:R-:W-:Y:S05]  /*0e90*/  @!P1 BRA `(.L_x_8) ;  /* 0xfffffffc00f09947 */ /* 0x000fea000383ffff */
[----:B------:R-:W-:Y:S01]  /*0ea0*/  ULDC.64 UR4, c[0x0][0x598] ;  /* 0x0001660000047ab9 */ /* 0x000fe20000000a00 */
[----:B------:R-:W-:Y:S01]  /*0eb0*/  ULDC.64 UR16, c[0x0][0x208] ;  /* 0x0000820000107ab9 */ /* 0x000fe20000000a00 */
[----:B------:R-:W-:-:S04]  /*0ec0*/  ISETP.NE.U32.AND P1, PT, RZ, UR4, PT ;  /* 0x00000004ff007c0c */ /* 0x000fc8000bf25070 */
[----:B------:R-:W-:-:S13]  /*0ed0*/  ISETP.NE.AND.EX P1, PT, RZ, UR5, PT, P1 ;  /* 0x00000005ff007c0c */ /* 0x000fda000bf25310 */
[----:B------:R-:W-:Y:S05]  /*0ee0*/  @!P1 BRA `(.L_x_11) ;  /* 0x00000000001c9947 */ /* 0x000fea0003800000 */
[----:B------:R-:W0:Y:S02]  /*0ef0*/  LDC.64 R8, c[0x0][0x598] ;  /* 0x00016600ff087b82 */ /* 0x000e240000000a00 */
[----:B0-----:R-:W2:Y:S02]  /*0f00*/  LDG.E.64 R8, desc[UR16][R8.64] ;  /* 0x0000001008087981 */ /* 0x001ea4000c1e1b00 */
[----:B--2---:R-:W-:-:S04]  /*0f10*/  ISETP.NE.U32.AND P1, PT, R8, RZ, PT ;  /* 0x000000ff0800720c */ /* 0x004fc80003f25070 */
[----:B------:R-:W-:-:S13]  /*0f20*/  ISETP.NE.AND.EX P1, PT, R9, RZ, PT, P1 ;  /* 0x000000ff0900720c */ /* 0x000fda0003f25310 */
[----:B------:R-:W-:Y:S05]  /*0f30*/  @!P1 BRA `(.L_x_11) ;  /* 0x0000000000089947 */ /* 0x000fea0003800000 */
[----:B------:R0:W5:Y:S01]  /*0f40*/  LD.E R8, desc[UR16][R8.64] ;  /* 0x0000001008087980 */ /* 0x000162000c101900 */
[----:B------:R-:W-:Y:S05]  /*0f50*/  BRA `(.L_x_12) ;  /* 0x0000000000207947 */ /* 0x000fea0003800000 */
.L_x_11:
[----:B------:R-:W-:Y:S02]  /*0f60*/  ULDC.64 UR4, c[0x0][0x588] ;  /* 0x0001620000047ab9 */ /* 0x000fe40000000a00 */
[----:B------:R-:W-:-:S04]  /*0f70*/  ISETP.NE.U32.AND P1, PT, RZ, UR4, PT ;  /* 0x00000004ff007c0c */ /* 0x000fc8000bf25070 */
[----:B------:R-:W-:-:S13]  /*0f80*/  ISETP.NE.AND.EX P1, PT, RZ, UR5, PT, P1 ;  /* 0x00000005ff007c0c */ /* 0x000fda000bf25310 */
[----:B------:R-:W-:Y:S05]  /*0f90*/  @!P1 BRA `(.L_x_13) ;  /* 0x00000000000c9947 */ /* 0x000fea0003800000 */
[----:B------:R-:W0:Y:S02]  /*0fa0*/  LDC.64 R8, c[0x0][0x588] ;  /* 0x00016200ff087b82 */ /* 0x000e240000000a00 */
[----:B0-----:R1:W5:Y:S01]  /*0fb0*/  LDG.E R8, desc[UR16][R8.64] ;  /* 0x0000001008087981 */ /* 0x001362000c1e1900 */
[----:B------:R-:W-:Y:S05]  /*0fc0*/  BRA `(.L_x_12) ;  /* 0x0000000000047947 */ /* 0x000fea0003800000 */
.L_x_13:
[----:B------:R-:W2:Y:S02]  /*0fd0*/  LDC R8, c[0x0][0x580] ;  /* 0x00016000ff087b82 */ /* 0x000ea40000000800 */
.L_x_12:
[----:B------:R-:W-:Y:S02]  /*0fe0*/  ULDC.64 UR4, c[0x0][0x5a0] ;  /* 0x0001680000047ab9 */ /* 0x000fe40000000a00 */
[----:B------:R-:W-:-:S04]  /*0ff0*/  ISETP.NE.U32.AND P1, PT, RZ, UR4, PT ;  /* 0x00000004ff007c0c */ /* 0x000fc8000bf25070 */
[----:B------:R-:W-:-:S13]  /*1000*/  ISETP.NE.AND.EX P1, PT, RZ, UR5, PT, P1 ;  /* 0x00000005ff007c0c */ /* 0x000fda000bf25310 */
[----:B------:R-:W-:Y:S05]  /*1010*/  @!P1 BRA `(.L_x_14) ;  /* 0x00000000001c9947 */ /* 0x000fea0003800000 */
[----:B------:R-:W3:Y:S02]  /*1020*/  LDC.64 R12, c[0x0][0x5a0] ;  /* 0x00016800ff0c7b82 */ /* 0x000ee40000000a00 */
[----:B---3--:R-:W3:Y:S02]  /*1030*/  LDG.E.64 R12, desc[UR16][R12.64] ;  /* 0x000000100c0c7981 */ /* 0x008ee4000c1e1b00 */
[----:B---3--:R-:W-:-:S04]  /*1040*/  ISETP.NE.U32.AND P1, PT, R12, RZ, PT ;  /* 0x000000ff0c00720c */ /* 0x008fc80003f25070 */
[----:B------:R-:W-:-:S13]  /*1050*/  ISETP.NE.AND.EX P1, PT, R13, RZ, PT, P1 ;  /* 0x000000ff0d00720c */ /* 0x000fda0003f25310 */
[----:B------:R-:W-:Y:S05]  /*1060*/  @!P1 BRA `(.L_x_14) ;  /* 0x0000000000089947 */ /* 0x000fea0003800000 */
[----:B01----:R0:W5:Y:S01]  /*1070*/  LD.E R9, desc[UR16][R12.64] ;  /* 0x000000100c097980 */ /* 0x003162000c101900 */
[----:B------:R-:W-:Y:S05]  /*1080*/  BRA `(.L_x_15) ;  /* 0x0000000000207947 */ /* 0x000fea0003800000 */
.L_x_14:
[----:B------:R-:W-:Y:S02]  /*1090*/  ULDC.64 UR4, c[0x0][0x590] ;  /* 0x0001640000047ab9 */ /* 0x000fe40000000a00 */
[----:B------:R-:W-:-:S04]  /*10a0*/  ISETP.NE.U32.AND P1, PT, RZ, UR4, PT ;  /* 0x00000004ff007c0c */ /* 0x000fc8000bf25070 */
[----:B------:R-:W-:-:S13]  /*10b0*/  ISETP.NE.AND.EX P1, PT, RZ, UR5, PT, P1 ;  /* 0x00000005ff007c0c */ /* 0x000fda000bf25310 */
[----:B------:R-:W-:Y:S05]  /*10c0*/  @!P1 BRA `(.L_x_16) ;  /* 0x00000000000c9947 */ /* 0x000fea0003800000 */
[----:B------:R-:W0:Y:S02]  /*10d0*/  LDC.64 R12, c[0x0][0x590] ;  /* 0x00016400ff0c7b82 */ /* 0x000e240000000a00 */
[----:B01----:R1:W5:Y:S01]  /*10e0*/  LDG.E R9, desc[UR16][R12.64] ;  /* 0x000000100c097981 */ /* 0x003362000c1e1900 */
[----:B------:R-:W-:Y:S05]  /*10f0*/  BRA `(.L_x_15) ;  /* 0x0000000000047947 */ /* 0x000fea0003800000 */
.L_x_16:
[----:B01----:R-:W3:Y:S02]  /*1100*/  LDC R9, c[0x0][0x584] ;  /* 0x00016100ff097b82 */ /* 0x003ee40000000800 */
.L_x_15:
[----:B------:R-:W-:-:S13]  /*1110*/  LOP3.LUT P1, RZ, R14, 0xff, RZ, 0xc0, !PT ;  /* 0x000000ff0eff7812 */ /* 0x000fda000782c0ff */
[----:B------:R-:W-:Y:S05]  /*1120*/  @!P1 EXIT ;  /* 0x000000000000994d */ /* 0x000fea0003800000 */
[----:B------:R-:W-:Y:S01]  /*1130*/  ULDC UR4, c[0x0][0x28c] ;  /* 0x0000a30000047ab9 */ /* 0x000fe20000000800 */
[----:B------:R-:W-:Y:S01]  /*1140*/  LOP3.LUT R143, R4, 0x1, RZ, 0xfc, !PT ;  /* 0x00000001048f7812 */ /* 0x000fe200078efcff */
[----:B------:R-:W-:-:S04]  /*1150*/  UIADD3 UR4, UR4, 0x7f, URZ ;  /* 0x0000007f04047890 */ /* 0x000fc8000fffe03f */
[----:B------:R-:W-:-:S04]  /*1160*/  USHF.R.S32.HI UR5, URZ, 0x1f, UR4 ;  /* 0x0000001f3f057899 */ /* 0x000fc80008011404 */
[----:B------:R-:W-:-:S03]  /*1170*/  ULEA.HI UR5, UR5, UR4, URZ, 0x7 ;  /* 0x0000000405057291 */ /* 0x000fc6000f8f383f */
[----:B------:R-:W-:Y:S01]  /*1180*/  UMOV UR4, URZ ;  /* 0x0000003f00047c82 */ /* 0x000fe20008000000 */
[----:B------:R-:W-:-:S03]  /*1190*/  USHF.R.S32.HI UR9, URZ, 0x7, UR5 ;  /* 0x000000073f097899 */ /* 0x000fc60008011405 */
[----:B------:R-:W-:-:S09]  /*11a0*/  UMOV UR5, URZ ;  /* 0x0000003f00057c82 */ /* 0x000fd20008000000 */
.L_x_171:
[----:B------:R-:W-:Y:S01]  /*11b0*/  LOP3.LUT R11, R0, 0x80, RZ, 0xc0, !PT ;  /* 0x00000080000b7812 */ /* 0x000fe200078ec0ff */
[----:B------:R-:W4:Y:S01]  /*11c0*/  S2UR UR13, SR_CgaCtaId ;  /* 0x00000000000d79c3 */ /* 0x000f220000008800 */
[----:B------:R-:W-:Y:S01]  /*11d0*/  UMOV UR12, 0x400 ;  /* 0x00000400000c7882 */ /* 0x000fe20000000000 */
[----:B------:R-:W-:Y:S01]  /*11e0*/  UMOV UR6, URZ ;  /* 0x0000003f00067c82 */ /* 0x000fe20008000000 */
[----:B------:R-:W-:Y:S01]  /*11f0*/  SHF.R.U32.HI R11, RZ, 0x7, R11 ;  /* 0x00000007ff0b7819 */ /* 0x000fe2000001160b */
[----:B------:R-:W-:Y:S01]  /*1200*/  UMOV UR7, URZ ;  /* 0x0000003f00077c82 */ /* 0x000fe20008000000 */
[----:B------:R-:W-:Y:S01]  /*1210*/  UMOV UR18, UR5 ;  /* 0x0000000500127c82 */ /* 0x000fe20008000000 */
[----:B------:R-:W-:Y:S02]  /*1220*/  CS2R R16, SRZ ;  /* 0x0000000000107805 */ /* 0x000fe4000001ff00 */
[----:B------:R-:W-:Y:S01]  /*1230*/  CS2R R14, SRZ ;  /* 0x00000000000e7805 */ /* 0x000fe2000001ff00 */
[----:B01----:R-:W0:Y:S01]  /*1240*/  LDC R12, c[0x0][0x28c] ;  /* 0x0000a300ff0c7b82 */ /* 0x003e220000000800 */
[----:B------:R-:W1:Y:S01]  /*1250*/  SHFL.IDX PT, R11, R11, RZ, 0x1f ;  /* 0x00001fff0b0b7589 */ /* 0x000e6200000e0000 */
[----:B------:R-:W-:-:S02]  /*1260*/  CS2R R18, SRZ ;  /* 0x0000000000127805 */ /* 0x000fc4000001ff00 */
[----:B------:R-:W-:Y:S02]  /*1270*/  CS2R R20, SRZ ;  /* 0x0000000000147805 */ /* 0x000fe4000001ff00 */
[----:B------:R-:W-:Y:S02]  /*1280*/  CS2R R22, SRZ ;  /* 0x0000000000167805 */ /* 0x000fe4000001ff00 */
[----:B------:R-:W-:Y:S02]  /*1290*/  CS2R R88, SRZ ;  /* 0x0000000000587805 */ /* 0x000fe4000001ff00 */
[----:B------:R-:W-:Y:S02]  /*12a0*/  CS2R R90, SRZ ;  /* 0x00000000005a7805 */ /* 0x000fe4000001ff00 */
[----:B------:R-:W-:Y:S02]  /*12b0*/  CS2R R92, SRZ ;  /* 0x00000000005c7805 */ /* 0x000fe4000001ff00 */
        /* <DEDUP_REMOVED lines=16> */
[----:B0-----:R-:W-:Y:S02]  /*13c0*/  ISETP.GE.AND P1, PT, R12, 0x1, PT ;  /* 0x000000010c00780c */ /* 0x001fe40003f26270 */
[----:B------:R-:W-:Y:S02]  /*13d0*/  CS2R R126, SRZ ;  /* 0x00000000007e7805 */ /* 0x000fe4000001ff00 */
[----:B-1----:R-:W-:-:S02]  /*13e0*/  R2UR UR8, R11 ;  /* 0x000000000b0872ca */ /* 0x002fc400000e0000 */
[----:B------:R-:W-:Y:S02]  /*13f0*/  CS2R R128, SRZ ;  /* 0x0000000000807805 */ /* 0x000fe4000001ff00 */
[----:B------:R-:W-:Y:S02]  /*1400*/  CS2R R130, SRZ ;  /* 0x0000000000827805 */ /* 0x000fe4000001ff00 */
[----:B------:R-:W-:Y:S02]  /*1410*/  CS2R R132, SRZ ;  /* 0x0000000000847805 */ /* 0x000fe4000001ff00 */
[----:B------:R-:W-:Y:S02]  /*1420*/  CS2R R134, SRZ ;  /* 0x0000000000867805 */ /* 0x000fe4000001ff00 */
[----:B------:R-:W-:Y:S02]  /*1430*/  CS2R R136, SRZ ;  /* 0x0000000000887805 */ /* 0x000fe4000001ff00 */
[----:B------:R-:W-:-:S02]  /*1440*/  CS2R R138, SRZ ;  /* 0x00000000008a7805 */ /* 0x000fc4000001ff00 */
[----:B------:R-:W-:Y:S01]  /*1450*/  CS2R R140, SRZ ;  /* 0x00000000008c7805 */ /* 0x000fe2000001ff00 */
[----:B------:R-:W-:Y:S01]  /*1460*/  IMAD.U32 R144, RZ, RZ, UR4 ;  /* 0x00000004ff907e24 */ /* 0x000fe2000f8e00ff */
[----:B--23--:R-:W-:Y:S02]  /*1470*/  CS2R R24, SRZ ;  /* 0x0000000000187805 */ /* 0x00cfe4000001ff00 */
[----:B------:R-:W-:Y:S02]  /*1480*/  CS2R R26, SRZ ;  /* 0x00000000001a7805 */ /* 0x000fe4000001ff00 */
[----:B------:R-:W-:Y:S02]  /*1490*/  CS2R R28, SRZ ;  /* 0x00000000001c7805 */ /* 0x000fe4000001ff00 */
[----:B------:R-:W-:Y:S01]  /*14a0*/  CS2R R30, SRZ ;  /* 0x00000000001e7805 */ /* 0x000fe2000001ff00 */
[----:B------:R-:W-:Y:S01]  /*14b0*/  ULEA.HI UR10, UR8, UR8, URZ, 0x1 ;  /* 0x00000008080a7291 */ /* 0x000fe2000f8f083f */
[----:B------:R-:W-:-:S02]  /*14c0*/  CS2R R32, SRZ ;  /* 0x0000000000207805 */ /* 0x000fc4000001ff00 */
[----:B------:R-:W-:Y:S02]  /*14d0*/  CS2R R34, SRZ ;  /* 0x0000000000227805 */ /* 0x000fe4000001ff00 */
[----:B------:R-:W-:Y:S01]  /*14e0*/  CS2R R36, SRZ ;  /* 0x0000000000247805 */ /* 0x000fe2000001ff00 */
[----:B------:R-:W-:Y:S01]  /*14f0*/  ULOP3.LUT UR11, UR10, 0x7fffe, URZ, 0xc0, !UPT ;  /* 0x0007fffe0a0b7892 */ /* 0x000fe2000f8ec03f */
[----:B------:R-:W-:Y:S01]  /*1500*/  CS2R R38, SRZ ;  /* 0x0000000000267805 */ /* 0x000fe2000001ff00 */
[----:B----4-:R-:W-:Y:S01]  /*1510*/  ULEA UR10, UR13, UR12, 0x18 ;  /* 0x0000000c0d0a7291 */ /* 0x010fe2000f8ec03f */
[----:B------:R-:W-:Y:S01]  /*1520*/  CS2R R40, SRZ ;  /* 0x0000000000287805 */ /* 0x000fe2000001ff00 */
[----:B------:R-:W-:Y:S01]  /*1530*/  UIADD3 UR11, UR8, -UR11, URZ ;  /* 0x8000000b080b7290 */ /* 0x000fe2000fffe03f */
[----:B------:R-:W-:Y:S02]  /*1540*/  CS2R R42, SRZ ;  /* 0x00000000002a7805 */ /* 0x000fe4000001ff00 */
[----:B------:R-:W-:Y:S01]  /*1550*/  CS2R R44, SRZ ;  /* 0x00000000002c7805 */ /* 0x000fe2000001ff00 */
[----:B------:R-:W-:Y:S01]  /*1560*/  UMOV UR8, URZ ;  /* 0x0000003f00087c82 */ /* 0x000fe20008000000 */
[----:B------:R-:W-:Y:S01]  /*1570*/  ULEA UR11, UR11, UR10, 0xd ;  /* 0x0000000a0b0b7291 */ /* 0x000fe2000f8e683f */
[----:B------:R-:W-:-:S02]  /*1580*/  CS2R R46, SRZ ;  /* 0x00000000002e7805 */ /* 0x000fc4000001ff00 */
[----:B------:R-:W-:Y:S02]  /*1590*/  CS2R R48, SRZ ;  /* 0x0000000000307805 */ /* 0x000fe4000001ff00 */
[----:B------:R-:W-:Y:S01]  /*15a0*/  CS2R R50, SRZ ;  /* 0x0000000000327805 */ /* 0x000fe2000001ff00 */
[----:B------:R-:W-:Y:S01]  /*15b0*/  UIADD3 UR11, UR11, 0x180, URZ ;  /* 0x000001800b0b7890 */ /* 0x000fe2000fffe03f */
[----:B------:R-:W-:Y:S02]  /*15c0*/  CS2R R52, SRZ ;  /* 0x0000000000347805 */ /* 0x000fe4000001ff00 */
[----:B------:R-:W-:Y:S02]  /*15d0*/  CS2R R54, SRZ ;  /* 0x0000000000367805 */ /* 0x000fe4000001ff00 */
[----:B------:R-:W-:Y:S01]  /*15e0*/  CS2R R56, SRZ ;  /* 0x0000000000387805 */ /* 0x000fe2000001ff00 */
[----:B------:R-:W-:Y:S01]  /*15f0*/  USHF.R.U32.HI UR11, URZ, 0x4, UR11 ;  /* 0x000000043f0b7899 */ /* 0x000fe2000801160b */
[----:B------:R-:W-:-:S02]  /*1600*/  CS2R R58, SRZ ;  /* 0x00000000003a7805 */ /* 0x000fc4000001ff00 */
[----:B------:R-:W-:Y:S02]  /*1610*/  CS2R R60, SRZ ;  /* 0x00000000003c7805 */ /* 0x000fe4000001ff00 */
[----:B------:R-:W-:Y:S01]  /*1620*/  CS2R R62, SRZ ;  /* 0x00000000003e7805 */ /* 0x000fe2000001ff00 */
[----:B------:R-:W-:Y:S01]  /*1630*/  ULOP3.LUT UR11, UR11, 0x3fff, URZ, 0xc0, !UPT ;  /* 0x00003fff0b0b7892 */ /* 0x000fe2000f8ec03f */
        /* <DEDUP_REMOVED lines=11> */
[----:B------:R-:W-:Y:S01]  /*16f0*/  CS2R R86, SRZ ;  /* 0x0000000000567805 */ /* 0x000fe2000001ff00 */
[----:B------:R-:W-:Y:S06]  /*1700*/  @!P1 BRA `(.L_x_17) ;  /* 0x00000008005c9947 */ /* 0x000fec0003800000 */
[----:B------:R-:W-:-:S13]  /*1710*/  ISETP.NE.AND P2, PT, R143, 0x3, PT ;  /* 0x000000038f00780c */ /* 0x000fda0003f45270 */
[----:B------:R-:W-:Y:S05]  /*1720*/  @!P2 BRA `(.L_x_18) ;  /* 0x000000000004a947 */ /* 0x000fea0003800000 */
[----:B------:R-:W-:Y:S01]  /*1730*/  BPT.TRAP 0x1 ;  /* 0x000000040000795c */ /* 0x000fe20000300000 */
.L_x_18:
[----:B------:R-:W-:Y:S01]  /*1740*/  ULEA UR6, UR5, UR10, 0x3 ;  /* 0x0000000a05067291 */ /* 0x000fe2000f8e183f */
[----:B------:R-:W-:-:S05]  /*1750*/  IMAD.U32 R11, RZ, RZ, UR4 ;  /* 0x00000004ff0b7e24 */ /* 0x000fca000f8e00ff */
[----:B------:R-:W-:-:S04]  /*1760*/  SHF.L.U32 R11, R11, 0x1f, RZ ;  /* 0x0000001f0b0b7819 */ /* 0x000fc800000006ff */
[----:B------:R0:W1:Y:S01]  /*1770*/  SYNCS.PHASECHK.TRANS64.TRYWAIT P1, [UR6], R11 ;  /* 0x0000000bff0075a7 */ /* 0x0000620008020146 */
[----:B------:R-:W-:Y:S05]  /*1780*/  @!P2 BRA `(.L_x_19) ;  /* 0x000000000004a947 */ /* 0x000fea0003800000 */
[----:B------:R-:W-:Y:S01]  /*1790*/  BPT.TRAP 0x1 ;  /* 0x000000040000795c */ /* 0x000fe20000300000 */
.L_x_19:
[----:B-1----:R-:W-:Y:S05]  /*17a0*/  @P1 BRA `(.L_x_20) ;  /* 0x0000000000081947 */ /* 0x002fea0003800000 */
[----:B------:R-:W1:Y:S02]  /*17b0*/  SYNCS.PHASECHK.TRANS64.TRYWAIT P1, [UR6], R11 ;  /* 0x0000000bff0075a7 */ /* 0x000e640008020146 */
[----:B-1----:R-:W-:Y:S05]  /*17c0*/  @!P1 BRA `(.L_x_21) ;  /* 0x0000007c00c09947 */ /* 0x002fea0003800000 */
.L_x_20:
[----:B------:R-:W-:Y:S01]  /*17d0*/  UIADD3 UR6, UR10, 0x1c180, URZ ;  /* 0x0001c1800a067890 */ /* 0x000fe2000fffe03f */
[----:B------:R-:W-:Y:S01]  /*17e0*/  WARPGROUP.ARRIVE ;  /* 0x00000000000079c5 */ /* 0x000fe20000000000 */
[----:B------:R-:W-:Y:S01]  /*17f0*/  ULOP3.LUT UR8, UR11, 0x10000, URZ, 0xfc, !UPT ;  /* 0x000100000b087892 */ /* 0x000fe2000f8efc3f */
[----:B------:R-:W-:Y:S01]  /*1800*/  CS2R R16, SRZ ;  /* 0x0000000000107805 */ /* 0x000fe2000001ff00 */
[----:B------:R-:W-:Y:S01]  /*1810*/  USHF.R.U32.HI UR6, URZ, 0x4, UR6 ;  /* 0x000000043f067899 */ /* 0x000fe20008011606 */
[----:B------:R-:W-:Y:S01]  /*1820*/  CS2R R14, SRZ ;  /* 0x00000000000e7805 */ /* 0x000fe2000001ff00 */
[----:B------:R-:W-:Y:S01]  /*1830*/  UMOV UR13, 0x40000040 ;  /* 0x40000040000d7882 */ /* 0x000fe20000000000 */
[----:B------:R-:W-:Y:S01]  /*1840*/  UMOV UR15, 0x40000040 ;  /* 0x40000040000f7882 */ /* 0x000fe20000000000 */
[----:B------:R-:W-:Y:S01]  /*1850*/  ULOP3.LUT UR6, UR6, 0x3fff, URZ, 0xc0, !UPT ;  /* 0x00003fff06067892 */ /* 0x000fe2000f8ec03f */
[----:B------:R-:W-:Y:S02]  /*1860*/  CS2R R18, SRZ ;  /* 0x0000000000127805 */ /* 0x000fe4000001ff00 */
[----:B------:R-:W-:-:S02]  /*1870*/  CS2R R20, SRZ ;  /* 0x0000000000147805 */ /* 0x000fc4000001ff00 */
[----:B------:R-:W-:Y:S01]  /*1880*/  CS2R R22, SRZ ;  /* 0x0000000000167805 */ /* 0x000fe2000001ff00 */
[----:B------:R-:W-:Y:S01]  /*1890*/  ULOP3.LUT UR7, UR6, 0x10000, URZ, 0xfc, !UPT ;  /* 0x0001000006077892 */ /* 0x000fe2000f8efc3f */
[----:B------:R-:W-:Y:S01]  /*18a0*/  CS2R R88, SRZ ;  /* 0x0000000000587805 */ /* 0x000fe2000001ff00 */
[----:B------:R-:W-:Y:S01]  /*18b0*/  ULEA UR6, UR5, UR8, 0xa ;  /* 0x0000000805067291 */ /* 0x000fe2000f8e503f */
[----:B------:R-:W-:Y:S01]  /*18c0*/  CS2R R90, SRZ ;  /* 0x00000000005a7805 */ /* 0x000fe2000001ff00 */
[----:B------:R-:W-:Y:S01]  /*18d0*/  ULEA UR7, UR5, UR7, 0xa ;  /* 0x0000000705077291 */ /* 0x000fe2000f8e503f */
[----:B------:R-:W-:Y:S02]  /*18e0*/  CS2R R92, SRZ ;  /* 0x00000000005c7805 */ /* 0x000fe4000001ff00 */
[----:B------:R-:W-:Y:S02]  /*18f0*/  CS2R R94, SRZ ;  /* 0x00000000005e7805 */ /* 0x000fe4000001ff00 */
[----:B------:R-:W-:-:S02]  /*1900*/  CS2R R96, SRZ ;  /* 0x0000000000607805 */ /* 0x000fc4000001ff00 */
[----:B------:R-:W-:Y:S01]  /*1910*/  CS2R R98, SRZ ;  /* 0x0000000000627805 */ /* 0x000fe2000001ff00 */
[----:B------:R-:W-:Y:S01]  /*1920*/  UMOV UR12, UR6 ;  /* 0x00000006000c7c82 */ /* 0x000fe20008000000 */
[----:B------:R-:W-:Y:S01]  /*1930*/  CS2R R100, SRZ ;  /* 0x0000000000647805 */ /* 0x000fe2000001ff00 */
[----:B------:R-:W-:Y:S01]  /*1940*/  UMOV UR14, UR7 ;  /* 0x00000007000e7c82 */ /* 0x000fe20008000000 */
[----:B------:R-:W-:Y:S01]  /*1950*/  CS2R R102, SRZ ;  /* 0x0000000000667805 */ /* 0x000fe2000001ff00 */
[----:B------:R-:W-:Y:S01]  /*1960*/  QGMMA.64x128x32.F32.E5M2.E5M2 R24, gdesc[UR12], RZ, !UPT ;  /* 0x01e000000c1879f3 */ /* 0x000fe2000c7038ff */
[----:B------:R-:W-:Y:S01]  /*1970*/  UIADD3 UR12, UR6, 0x2, URZ ;  /* 0x00000002060c7890 */ /* 0x000fe2000fffe03f */
[----:B------:R-:W-:Y:S01]  /*1980*/  CS2R R104, SRZ ;  /* 0x0000000000687805 */ /* 0x000fe2000001ff00 */
[----:B------:R-:W-:Y:S01]  /*1990*/  UIADD3 UR14, UR7, 0x2, URZ ;  /* 0x00000002070e7890 */ /* 0x000fe2000fffe03f */
[----:B------:R-:W-:Y:S01]  /*19a0*/  CS2R R106, SRZ ;  /* 0x00000000006a7805 */ /* 0x000fe2000001ff00 */
[----:B------:R-:W-:Y:S01]  /*19b0*/  UMOV UR13, 0x40000040 ;  /* 0x40000040000d7882 */ /* 0x000fe20000000000 */
[----:B------:R-:W-:Y:S01]  /*19c0*/  UMOV UR15, 0x40000040 ;  /* 0x40000040000f7882 */ /* 0x000fe20000000000 */
        /* <DEDUP_REMOVED lines=16> */
[----:B------:R-:W-:Y:S01]  /*1ad0*/  CS2R R140, SRZ ;  /* 0x00000000008c7805 */ /* 0x000fe2000001ff00 */
[----:B------:R-:W-:Y:S01]  /*1ae0*/  QGMMA.64x128x32.F32.E5M2.E5M2 R24, gdesc[UR12], R24 ;  /* 0x01e000000c1879f3 */ /* 0x000fe20008703818 */
[----:B------:R-:W-:Y:S02]  /*1af0*/  UIADD3 UR12, UR6, 0x4, URZ ;  /* 0x00000004060c7890 */ /* 0x000fe4000fffe03f */
[----:B------:R-:W-:Y:S01]  /*1b00*/  UIADD3 UR14, UR7, 0x4, URZ ;  /* 0x00000004070e7890 */ /* 0x000fe2000fffe03f */
[----:B------:R-:W-:Y:S01]  /*1b10*/  UMOV UR13, 0x40000040 ;  /* 0x40000040000d7882 */ /* 0x000fe20000000000 */
[----:B------:R-:W-:-:S07]  /*1b20*/  UMOV UR15, 0x40000040 ;  /* 0x40000040000f7882 */ /* 0x000fce0000000000 */
[----:B------:R-:W-:Y:S01]  /*1b30*/  QGMMA.64x128x32.F32.E5M2.E5M2 R24, gdesc[UR12], R24 ;  /* 0x01e000000c1879f3 */ /* 0x000fe20008703818 */
[----:B------:R-:W-:Y:S02]  /*1b40*/  UIADD3 UR14, UR7, 0x6, URZ ;  /* 0x00000006070e7890 */ /* 0x000fe4000fffe03f */
[----:B------:R-:W-:Y:S01]  /*1b50*/  UIADD3 UR12, UR6, 0x6, URZ ;  /* 0x00000006060c7890 */ /* 0x000fe2000fffe03f */
[----:B------:R-:W-:Y:S01]  /*1b60*/  ULDC UR7, c[0x0][0x50c] ;  /* 0x0001430000077ab9 */ /* 0x000fe20000000800 */
[----:B------:R-:W-:Y:S01]  /*1b70*/  UMOV UR13, 0x40000040 ;  /* 0x40000040000d7882 */ /* 0x000fe20000000000 */
[----:B------:R-:W-:Y:S01]  /*1b80*/  UISETP.NE.AND UP0, UPT, UR7, 0x4, UPT ;  /* 0x000000040700788c */ /* 0x000fe2000bf05270 */
[----:B------:R-:W-:Y:S01]  /*1b90*/  UMOV UR15, 0x40000040 ;  /* 0x40000040000f7882 */ /* 0x000fe20000000000 */
[----:B------:R-:W-:Y:S02]  /*1ba0*/  UMOV UR6, 0x4 ;  /* 0x0000000400067882 */ /* 0x000fe40000000000 */
[----:B------:R-:W-:-:S06]  /*1bb0*/  USEL UR7, URZ, 0x1, UP0 ;  /* 0x000000013f077887 */ /* 0x000fcc0008000000 */
[----:B------:R-:W-:Y:S01]  /*1bc0*/  ISETP.NE.AND P1, PT, RZ, UR7, PT ;  /* 0x00000007ff007c0c */ /* 0x000fe2000bf25270 */
[----:B------:R-:W-:-:S12]  /*1bd0*/  QGMMA.64x128x32.F32.E5M2.E5M2 R24, gdesc[UR12], R24, gsb0 ;  /* 0x01e000000c1879f3 */ /* 0x000fd80008003818 */
[----:B------:R-:W-:Y:S05]  /*1be0*/  @!P1 BRA `(.L_x_22) ;  /* 0x0000000400089947 */ /* 0x000fea0003800000 */
[----:B------:R-:W-:Y:S02]  /*1bf0*/  WARPGROUP.DEPBAR.LE gsb0, 0x0 ;  /* 0x00008000000079c5 */ /* 0x000fe40000010000 */
[----:B------:R-:W-:-:S01]  /*1c00*/  FADD R141, RZ, R24 ;  /* 0x00000018ff8d7221 */ /* 0x000fc20000000000 */
[----:B------:R-:W-:Y:S01]  /*1c10*/  FADD R140, RZ, R25 ;  /* 0x00000019ff8c7221 */ /* 0x000fe20000000000 */
        /* <DEDUP_REMOVED lines=62> */
[----:B------:R-:W-:-:S06]  /*2000*/  UMOV UR6, URZ ;  /* 0x0000003f00067c82 */ /* 0x000fcc0008000000 */
.L_x_22:
[----:B------:R-:W-:-:S04]  /*2010*/  UIADD3 UR18, UR5, 0x1, URZ ;  /* 0x0000000105127890 */ /* 0x000fc8000fffe03f */
[----:B------:R-:W-:-:S04]  /*2020*/  UISETP.NE.AND UP0, UPT, UR18, 0x7, UPT ;  /* 0x000000071200788c */ /* 0x000fc8000bf05270 */
[----:B------:R-:W-:Y:S02]  /*2030*/  USEL UR8, URZ, 0x1, UP0 ;  /* 0x000000013f087887 */ /* 0x000fe40008000000 */
[----:B------:R-:W-:Y:S02]  /*2040*/  USEL UR18, UR18, URZ, UP0 ;  /* 0x0000003f12127287 */ /* 0x000fe40008000000 */
[----:B------:R-:W-:-:S06]  /*2050*/  ULOP3.LUT UR8, UR4, UR8, URZ, 0x3c, !UPT ;  /* 0x0000000804087292 */ /* 0x000fcc000f8e3c3f */
[----:B------:R-:W-:Y:S01]  /*2060*/  IMAD.U32 R144, RZ, RZ, UR8 ;  /* 0x00000008ff907e24 */ /* 0x000fe2000f8e00ff */
[----:B------:R-:W-:-:S06]  /*2070*/  UMOV UR8, 0x1 ;  /* 0x0000000100087882 */ /* 0x000fcc0000000000 */
.L_x_17:
[----:B------:R-:W-:-:S04]  /*2080*/  UISETP.LT.AND UP0, UPT, UR9, 0x1, UPT ;  /* 0x000000010900788c */ /* 0x000fc8000bf01270 */
[----:B------:R-:W-:-:S04]  /*2090*/  USEL UR12, UR9, 0x1, UP0 ;  /* 0x00000001090c7887 */ /* 0x000fc80008000000 */
[----:B------:R-:W-:-:S04]  /*20a0*/  UIADD3 UR12, UR9, -UR12, URZ ;  /* 0x8000000c090c7290 */ /* 0x000fc8000fffe03f */
[----:B------:R-:W-:-:S06]  /*20b0*/  UISETP.GE.AND UP0, UPT, UR12, 0x1, UPT ;  /* 0x000000010c00788c */ /* 0x000fcc000bf06270 */
[----:B------:R-:W-:-:S13]  /*20c0*/  PLOP3.LUT P1, PT, PT, PT, UP0, 0x80, 0x0 ;  /* 0x000000000000781c */ /* 0x000fda0003f2f008 */
[----:B------:R-:W-:Y:S05]  /*20d0*/  @!P1 BRA `(.L_x_23) ;  /* 0x0000000800349947 */ /* 0x000fea0003800000 */
[----:B01----:R-:W-:Y:S01]  /*20e0*/  IMAD.U32 R11, RZ, RZ, UR12 ;  /* 0x0000000cff0b7e24 */ /* 0x003fe2000f8e00ff */
[----:B------:R-:W-:Y:S01]  /*20f0*/  ULDC UR19, c[0x0][0x50c] ;  /* 0x0001430000137ab9 */ /* 0x000fe20000000800 */
[----:B------:R-:W-:-:S07]  /*2100*/  IMAD.U32 R12, RZ, RZ, UR5 ;  /* 0x00000005ff0c7e24 */ /* 0x000fce000f8e00ff */
.L_x_31:
[----:B------:R-:W-:-:S13]  /*2110*/  ISETP.NE.AND P2, PT, R143, 0x3, PT ;  /* 0x000000038f00780c */ /* 0x000fda0003f45270 */
[----:B0-----:R-:W-:Y:S05]  /*2120*/  @!P2 BRA `(.L_x_24) ;  /* 0x000000000004a947 */ /* 0x001fea0003800000 */
[----:B------:R-:W-:Y:S01]  /*2130*/  BPT.TRAP 0x1 ;  /* 0x000000040000795c */ /* 0x000fe20000300000 */
.L_x_24:
[----:B------:R-:W0:Y:S01]  /*2140*/  S2UR UR12, SR_CgaCtaId ;  /* 0x00000000000c79c3 */ /* 0x000e220000008800 */
[----:B------:R-:W-:Y:S01]  /*2150*/  UMOV UR10, 0x400 ;  /* 0x00000400000a7882 */ /* 0x000fe20000000000 */
[----:B------:R-:W-:Y:S01]  /*2160*/  SHF.L.U32 R13, R144, 0x1f, RZ ;  /* 0x0000001f900d7819 */ /* 0x000fe200000006ff */
[----:B0-----:R-:W-:-:S04]  /*2170*/  ULEA UR10, UR12, UR10, 0x18 ;  /* 0x0000000a0c0a7291 */ /* 0x001fc8000f8ec03f */
[----:B------:R-:W-:-:S09]  /*2180*/  ULEA UR12, UR18, UR10, 0x3 ;  /* 0x0000000a120c7291 */ /* 0x000fd2000f8e183f */
[----:B------:R0:W1:Y:S01]  /*2190*/  SYNCS.PHASECHK.TRANS64.TRYWAIT P1, [UR12], R13 ;  /* 0x0000000dff0075a7 */ /* 0x000062000802014c */
[----:B------:R-:W-:Y:S05]  /*21a0*/  @!P2 BRA `(.L_x_25) ;  /* 0x000000000004a947 */ /* 0x000fea0003800000 */
[----:B------:R-:W-:Y:S01]  /*21b0*/  BPT.TRAP 0x1 ;  /* 0x000000040000795c */ /* 0x000fe20000300000 */
.L_x_25:
[----:B-1----:R-:W-:Y:S05]  /*21c0*/  @P1 BRA `(.L_x_26) ;  /* 0x0000000000081947 */ /* 0x002fea0003800000 */
[----:B------:R-:W1:Y:S02]  /*21d0*/  SYNCS.PHASECHK.TRANS64.TRYWAIT P1, [UR12], R13 ;  /* 0x0000000dff0075a7 */ /* 0x000e64000802014c */
[----:B-1----:R-:W-:Y:S05]  /*21e0*/  @!P1 BRA `(.L_x_27) ;  /* 0x0000007400509947 */ /* 0x002fea0003800000 */
.L_x_26:
[----:B------:R-:W-:Y:S01]  /*21f0*/  UIADD3 UR12, UR10, 0x1c180, URZ ;  /* 0x0001c1800a0c7890 */ /* 0x000fe2000fffe03f */
[----:B------:R-:W-:Y:S01]  /*2200*/  WARPGROUP.ARRIVE ;  /* 0x00000000000079c5 */ /* 0x000fe20000000000 */
[----:B------:R-:W-:Y:S02]  /*2210*/  UISETP.NE.AND UP0, UPT, UR7, URZ, UPT ;  /* 0x0000003f0700728c */ /* 0x000fe4000bf05270 */
[----:B------:R-:W-:Y:S02]  /*2220*/  USHF.R.U32.HI UR12, URZ, 0x4, UR12 ;  /* 0x000000043f0c7899 */ /* 0x000fe4000801160c */
[----:B------:R-:W-:Y:S02]  /*2230*/  USEL UR8, UR8, URZ, !UP0 ;  /* 0x0000003f08087287 */ /* 0x000fe4000c000000 */
[----:B------:R-:W-:Y:S02]  /*2240*/  ULOP3.LUT UR12, UR12, 0x3fff, URZ, 0xc0, !UPT ;  /* 0x00003fff0c0c7892 */ /* 0x000fe4000f8ec03f */
[----:B------:R-:W-:-:S02]  /*2250*/  UISETP.NE.U32.AND UP0, UPT, UR8, URZ, UPT ;  /* 0x0000003f0800728c */ /* 0x000fc4000bf05070 */
[----:B------:R-:W-:Y:S02]  /*2260*/  ULOP3.LUT UR7, UR11, 0x10000, URZ, 0xfc, !UPT ;  /* 0x000100000b077892 */ /* 0x000fe4000f8efc3f */
[----:B------:R-:W-:Y:S02]  /*2270*/  ULOP3.LUT UR8, UR12, 0x10000, URZ, 0xfc, !UPT ;  /* 0x000100000c087892 */ /* 0x000fe4000f8efc3f */
[----:B------:R-:W-:Y:S02]  /*2280*/  ULEA UR7, UR18, UR7, 0xa ;  /* 0x0000000712077291 */ /* 0x000fe4000f8e503f */
[----:B------:R-:W-:Y:S01]  /*2290*/  ULEA UR8, UR18, UR8, 0xa ;  /* 0x0000000812087291 */ /* 0x000fe2000f8e503f */
[----:B------:R-:W-:Y:S01]  /*22a0*/  UMOV UR13, 0x40000040 ;  /* 0x40000040000d7882 */ /* 0x000fe20000000000 */
[----:B------:R-:W-:Y:S01]  /*22b0*/  UMOV UR15, 0x40000040 ;  /* 0x40000040000f7882 */ /* 0x000fe20000000000 */
[----:B------:R-:W-:Y:S02]  /*22c0*/  UIADD3 UR6, UR6, 0x4, URZ ;  /* 0x0000000406067890 */ /* 0x000fe4000fffe03f */
[----:B------:R-:W-:-:S02]  /*22d0*/  UMOV UR12, UR7 ;  /* 0x00000007000c7c82 */ /* 0x000fc40008000000 */
[----:B------:R-:W-:Y:S02]  /*22e0*/  UMOV UR14, UR8 ;  /* 0x00000008000e7c82 */ /* 0x000fe40008000000 */
[----:B------:R-:W-:Y:S01]  /*22f0*/  QGMMA.64x128x32.F32.E5M2.E5M2 R24, gdesc[UR12], R24, UP0 ;  /* 0x01e000000c1879f3 */ /* 0x000fe2000bf03818 */
[----:B------:R-:W-:Y:S02]  /*2300*/  UIADD3 UR12, UR7, 0x2, URZ ;  /* 0x00000002070c7890 */ /* 0x000fe4000fffe03f */
[----:B------:R-:W-:Y:S01]  /*2310*/  UIADD3 UR14, UR8, 0x2, URZ ;  /* 0x00000002080e7890 */ /* 0x000fe2000fffe03f */
[----:B------:R-:W-:Y:S01]  /*2320*/  UMOV UR13, 0x40000040 ;  /* 0x40000040000d7882 */ /* 0x000fe20000000000 */
[----:B------:R-:W-:Y:S01]  /*2330*/  UMOV UR15, 0x40000040 ;  /* 0x40000040000f7882 */ /* 0x000fe20000000000 */
[----:B------:R-:W-:-:S06]  /*2340*/  UISETP.NE.AND UP0, UPT, UR6, UR19, UPT ;  /* 0x000000130600728c */ /* 0x000fcc000bf05270 */
        /* <DEDUP_REMOVED lines=8> */
[----:B------:R-:W-:Y:S01]  /*23d0*/  UMOV UR13, 0x40000040 ;  /* 0x40000040000d7882 */ /* 0x000fe20000000000 */
[----:B------:R-:W-:Y:S01]  /*23e0*/  UMOV UR15, 0x40000040 ;  /* 0x40000040000f7882 */ /* 0x000fe20000000000 */
[----:B------:R-:W-:-:S06]  /*23f0*/  USEL UR7, URZ, 0x1, UP0 ;  /* 0x000000013f077887 */ /* 0x000fcc0008000000 */
[----:B------:R-:W-:Y:S01]  /*2400*/  ISETP.NE.AND P1, PT, RZ, UR7, PT ;  /* 0x00000007ff007c0c */ /* 0x000fe2000bf25270 */
[----:B------:R-:W-:Y:S03]  /*2410*/  QGMMA.64x128x32.F32.E5M2.E5M2 R24, gdesc[UR12], R24, gsb0 ;  /* 0x01e000000c1879f3 */ /* 0x000fe60008003818 */
[----:B------:R-:W-:-:S09]  /*2420*/  WARPGROUP.DEPBAR.LE gsb0, 0x1 ;  /* 0x00008000000079c5 */ /* 0x000fd20000010100 */
[----:B------:R-:W-:Y:S05]  /*2430*/  @!P1 BRA `(.L_x_28) ;  /* 0x0000000400089947 */ /* 0x000fea0003800000 */
[----:B------:R-:W-:Y:S02]  /*2440*/  WARPGROUP.DEPBAR.LE gsb0, 0x0 ;  /* 0x00008000000079c5 */ /* 0x000fe40000010000 */
[----:B------:R-:W-:-:S01]  /*2450*/  FADD R141, R24, R141 ;  /* 0x0000008d188d7221 */ /* 0x000fc20000000000 */
[----:B------:R-:W-:Y:S01]  /*2460*/  FADD R140, R25, R140 ;  /* 0x0000008c198c7221 */ /* 0x000fe20000000000 */
        /* <DEDUP_REMOVED lines=62> */
[----:B------:R-:W-:-:S06]  /*2850*/  UMOV UR6, URZ ;  /* 0x0000003f00067c82 */ /* 0x000fcc0008000000 */
.L_x_28:
[----:B------:R-:W-:Y:S05]  /*2860*/  @!P2 BRA `(.L_x_29) ;  /* 0x000000000004a947 */ /* 0x000fea0003800000 */
[----:B------:R-:W-:Y:S01]  /*2870*/  BPT.TRAP 0x1 ;  /* 0x000000040000795c */ /* 0x000fe20000300000 */
.L_x_29:
[----:B01----:R-:W-:Y:S02]  /*2880*/  @P0 LEA R13, R12, UR10, 0x3 ;  /* 0x0000000a0c0d0c11 */ /* 0x003fe4000f8e18ff */
[----:B------:R-:W-:-:S03]  /*2890*/  ISETP.GT.U32.AND P1, PT, R4, 0x1, PT ;  /* 0x000000010400780c */ /* 0x000fc60003f24070 */
[----:B------:R-:W-:-:S05]  /*28a0*/  @P0 VIADD R142, R13, 0x38 ;  /* 0x000000380d8e0836 */ /* 0x000fca0000000000 */
[----:B------:R-:W-:-:S04]  /*28b0*/  @P0 PRMT R142, R5, 0x654, R142 ;  /* 0x00000654058e0816 */ /* 0x000fc8000000008e */
[----:B------:R0:W-:Y:S01]  /*28c0*/  @P0 SYNCS.ARRIVE.TRANS64.RED.A1T0 RZ, [R142+URZ], RZ ;  /* 0x000000ff8eff09a7 */ /* 0x0001e2000810043f */
[----:B------:R-:W-:Y:S05]  /*28d0*/  @P1 BRA `(.L_x_30) ;  /* 0x0000000000041947 */ /* 0x000fea0003800000 */
[----:B------:R-:W-:Y:S01]  /*28e0*/  BPT.TRAP 0x1 ;  /* 0x000000040000795c */ /* 0x000fe20000300000 */
.L_x_30:
[----:B------:R-:W-:Y:S01]  /*28f0*/  UIADD3 UR18, UR18, 0x1, URZ ;  /* 0x0000000112127890 */ /* 0x000fe2000fffe03f */
[C---:B------:R-:W-:Y:S01]  /*2900*/  ISETP.GT.AND P2, PT, R11.reuse, 0x1, PT ;  /* 0x000000010b00780c */ /* 0x040fe20003f44270 */
[----:B------:R-:W-:Y:S02]  /*2910*/  VIADD R12, R12, 0x1 ;  /* 0x000000010c0c7836 */ /* 0x000fe40000000000 */
[----:B------:R-:W-:Y:S01]  /*2920*/  UISETP.NE.AND UP0, UPT, UR18, 0x7, UPT ;  /* 0x000000071200788c */ /* 0x000fe2000bf05270 */
[----:B------:R-:W-:Y:S02]  /*2930*/  VIADD R11, R11, 0xffffffff ;  /* 0xffffffff0b0b7836 */ /* 0x000fe40000000000 */
[C---:B------:R-:W-:Y:S01]  /*2940*/  ISETP.NE.AND P1, PT, R12.reuse, 0x7, PT ;  /* 0x000000070c00780c */ /* 0x040fe20003f25270 */
[----:B------:R-:W-:Y:S02]  /*2950*/  USEL UR8, URZ, 0x1, UP0 ;  /* 0x000000013f087887 */ /* 0x000fe40008000000 */
[----:B------:R-:W-:Y:S01]  /*2960*/  USEL UR18, UR18, URZ, UP0 ;  /* 0x0000003f12127287 */ /* 0x000fe20008000000 */
[----:B------:R-:W-:-:S03]  /*2970*/  SEL R12, R12, RZ, P1 ;  /* 0x000000ff0c0c7207 */ /* 0x000fc60000800000 */
[----:B------:R-:W-:Y:S01]  /*2980*/  LOP3.LUT R144, R144, UR8, RZ, 0x3c, !PT ;  /* 0x0000000890907c12 */ /* 0x000fe2000f8e3cff */
[----:B------:R-:W-:Y:S01]  /*2990*/  UMOV UR8, 0x1 ;  /* 0x0000000100087882 */ /* 0x000fe20000000000 */
[----:B------:R-:W-:Y:S06]  /*29a0*/  @P2 BRA `(.L_x_31) ;  /* 0xfffffff400d82947 */ /* 0x000fec000383ffff */
.L_x_23:
[----:B------:R-:W-:Y:S01]  /*29b0*/  UISETP.NE.AND UP0, UPT, UR6, URZ, UPT ;  /* 0x0000003f0600728c */ /* 0x000fe2000bf05270 */
[----:B01----:R-:W0:Y:S03]  /*29c0*/  LDC R11, c[0x0][0x28c] ;  /* 0x0000a300ff0b7b82 */ /* 0x003e260000000800 */
[----:B------:R-:W-:-:S06]  /*29d0*/  USEL UR6, URZ, 0x1, !UP0 ;  /* 0x000000013f067887 */ /* 0x000fcc000c000000 */
[----:B------:R-:W-:Y:S02]  /*29e0*/  ISETP.NE.AND P1, PT, RZ, UR6, PT ;  /* 0x00000006ff007c0c */ /* 0x000fe4000bf25270 */
[----:B0-----:R-:W-:-:S11]  /*29f0*/  ISETP.GE.AND P2, PT, R11, 0x1, PT ;  /* 0x000000010b00780c */ /* 0x001fd60003f46270 */
[----:B------:R-:W-:Y:S05]  /*2a00*/  @!P1 BRA `(.L_x_32) ;  /* 0x0000000400049947 */ /* 0x000fea0003800000 */
[----:B------:R-:W-:Y:S02]  /*2a10*/  WARPGROUP.DEPBAR.LE gsb0, 0x0 ;  /* 0x00008000000079c5 */ /* 0x000fe40000010000 */
[----:B------:R-:W-:Y:S01]  /*2a20*/  FADD R141, R24, R141 ;  /* 0x0000008d188d7221 */ /* 0x000fe20000000000 */
        /* <DEDUP_REMOVED lines=62> */
[----:B------:R-:W-:-:S07]  /*2e10*/  FADD R16, R16, R87 ;  /* 0x0000005710107221 */ /* 0x000fce0000000000 */
.L_x_32:
[----:B------:R-:W-:Y:S02]  /*2e20*/  WARPGROUP.DEPBAR.LE gsb0, 0x0 ;  /* 0x00008000000079c5 */ /* 0x000fe40000010000 */
[----:B------:R-:W-:Y:S05]  /*2e30*/  @!P2 BRA `(.L_x_33) ;  /* 0x000000000058a947 */ /* 0x000fea0003800000 */
[----:B------:R-:W-:-:S13]  /*2e40*/  ISETP.NE.AND P1, PT, R143, 0x3, PT ;  /* 0x000000038f00780c */ /* 0x000fda0003f25270 */
[----:B------:R-:W-:Y:S05]  /*2e50*/  @!P1 BRA `(.L_x_34) ;  /* 0x0000000000049947 */ /* 0x000fea0003800000 */
[----:B------:R-:W-:Y:S01]  /*2e60*/  BPT.TRAP 0x1 ;  /* 0x000000040000795c */ /* 0x000fe20000300000 */
.L_x_34:
[----:B------:R-:W-:Y:S01]  /*2e70*/  BSSY B0, `(.L_x_35) ;  /* 0x0000010000007945 */ /* 0x000fe20003800000 */
[----:B------:R-:W-:-:S03]  /*2e80*/  ISETP.GT.U32.AND P1, PT, R4, 0x1, PT ;  /* 0x000000010400780c */ /* 0x000fc60003f24070 */
[----:B------:R-:W-:Y:S10]  /*2e90*/  @!P0 BRA `(.L_x_36) ;  /* 0x0000000000348947 */ /* 0x000ff40003800000 */
[----:B------:R-:W-:-:S04]  /*2ea0*/  UISETP.LT.AND UP0, UPT, UR9, 0x1, UPT ;  /* 0x000000010900788c */ /* 0x000fc8000bf01270 */
[----:B------:R-:W-:-:S04]  /*2eb0*/  USEL UR8, UR9, 0x1, UP0 ;  /* 0x0000000109087887 */ /* 0x000fc80008000000 */
[----:B------:R-:W-:-:S04]  /*2ec0*/  UIADD3 UR8, UR5, UR9, -UR8 ;  /* 0x0000000905087290 */ /* 0x000fc8000fffe808 */
[----:B------:R-:W-:-:S04]  /*2ed0*/  UIMAD.WIDE.U32 UR6, UR8, 0x24924925, URZ ;  /* 0x24924925080678a5 */ /* 0x000fc8000f8e003f */
[----:B------:R-:W-:-:S04]  /*2ee0*/  UIADD3 UR6, UR8, -UR7, URZ ;  /* 0x8000000708067290 */ /* 0x000fc8000fffe03f */
[----:B------:R-:W-:-:S04]  /*2ef0*/  ULEA.HI UR6, UR6, UR7, URZ, 0x1f ;  /* 0x0000000706067291 */ /* 0x000fc8000f8ff83f */
[----:B------:R-:W-:-:S04]  /*2f00*/  USHF.R.U32.HI UR6, URZ, 0x2, UR6 ;  /* 0x000000023f067899 */ /* 0x000fc80008011606 */
[----:B------:R-:W-:-:S04]  /*2f10*/  UIMAD UR6, UR6, -0x7, UR8 ;  /* 0xfffffff9060678a4 */ /* 0x000fc8000f8e0208 */
[----:B------:R-:W-:-:S04]  /*2f20*/  ULEA UR6, UR6, UR10, 0x3 ;  /* 0x0000000a06067291 */ /* 0x000fc8000f8e183f */
[----:B------:R-:W-:-:S06]  /*2f30*/  UIADD3 UR6, UR6, 0x38, URZ ;  /* 0x0000003806067890 */ /* 0x000fcc000fffe03f */
[----:B------:R-:W-:-:S05]  /*2f40*/  IMAD.U32 R12, RZ, RZ, UR6 ;  /* 0x00000006ff0c7e24 */ /* 0x000fca000f8e00ff */
[----:B------:R-:W-:-:S04]  /*2f50*/  PRMT R11, R5, 0x654, R12 ;  /* 0x00000654050b7816 */ /* 0x000fc8000000000c */
[----:B------:R0:W-:Y:S03]  /*2f60*/  SYNCS.ARRIVE.TRANS64.RED.A1T0 RZ, [R11+URZ], RZ ;  /* 0x000000ff0bff79a7 */ /* 0x0001e6000810043f */
.L_x_36:
[----:B------:R-:W-:Y:S05]  /*2f70*/  BSYNC B0 ;  /* 0x0000000000007941 */ /* 0x000fea0003800000 */
.L_x_35:
[----:B------:R-:W-:Y:S05]  /*2f80*/  @P1 BRA `(.L_x_33) ;  /* 0x0000000000041947 */ /* 0x000fea0003800000 */
[----:B------:R-:W-:Y:S01]  /*2f90*/  BPT.TRAP 0x1 ;  /* 0x000000040000795c */ /* 0x000fe20000300000 */
.L_x_33:
[----:B------:R-:W1:Y:S01]  /*2fa0*/  LDC R28, c[0x0][0x288] ;  /* 0x0000a200ff1c7b82 */ /* 0x000e620000000800 */
[--C-:B0-----:R-:W-:Y:S01]  /*2fb0*/  SHF.R.U32.HI R11, RZ, 0x2, R0.reuse ;  /* 0x00000002ff0b7819 */ /* 0x101fe20000011600 */
[----:B------:R-:W-:Y:S01]  /*2fc0*/  UIADD3 UR8, UR9, UR5, URZ ;  /* 0x0000000509087290 */ /* 0x000fe2000fffe03f */
[----:B------:R-:W-:Y:S01]  /*2fd0*/  SHF.R.U32.HI R24, RZ, 0x7, R0 ;  /* 0x00000007ff187819 */ /* 0x000fe20000011600 */
[----:B------:R-:W-:Y:S01]  /*2fe0*/  IMAD.SHL.U32 R31, R10, 0x80, RZ ;  /* 0x000000800a1f7824 */ /* 0x000fe200078e00ff */
[----:B------:R-:W-:Y:S01]  /*2ff0*/  LOP3.LUT R13, R0, 0x60, RZ, 0xc0, !PT ;  /* 0x00000060000d7812 */ /* 0x000fe200078ec0ff */
[----:B------:R-:W-:Y:S01]  /*3000*/  UISETP.GT.U32.AND UP0, UPT, UR8, 0x6, UPT ;  /* 0x000000060800788c */ /* 0x000fe2000bf04070 */
[----:B------:R-:W-:Y:S01]  /*3010*/  LOP3.LUT R12, R11, 0x7, RZ, 0xc0, !PT ;  /* 0x000000070b0c7812 */ /* 0x000fe200078ec0ff */
[----:B------:R-:W-:Y:S01]  /*3020*/  UIMAD.WIDE.U32 UR6, UR8, 0x24924925, URZ ;  /* 0x24924925080678a5 */ /* 0x000fe2000f8e003f */
[----:B------:R-:W-:Y:S01]  /*3030*/  LOP3.LUT R11, R24, 0x1, RZ, 0xc0, !PT ;  /* 0x00000001180b7812 */ /* 0x000fe200078ec0ff */
[----:B------:R-:W-:Y:S01]  /*3040*/  IMAD.SHL.U32 R33, R7, 0x80, RZ ;  /* 0x0000008007217824 */ /* 0x000fe200078e00ff */
[----:B------:R-:W-:Y:S01]  /*3050*/  SHF.R.U32.HI R27, RZ, 0x1, R13 ;  /* 0x00000001ff1b7819 */ /* 0x000fe2000001160d */
[----:B------:R-:W-:Y:S01]  /*3060*/  ULDC UR12, c[0x0][0x284] ;  /* 0x0000a100000c7ab9 */ /* 0x000fe20000000800 */
[----:B------:R-:W-:Y:S01]  /*3070*/  UISETP.LT.U32.AND UP0, UPT, UR9, 0x7, UP0 ;  /* 0x000000070900788c */ /* 0x000fe20008701070 */
[----:B------:R-:W-:Y:S01]  /*3080*/  IMAD.SHL.U32 R13, R11, 0x40, RZ ;  /* 0x000000400b0d7824 */ /* 0x000fe200078e00ff */
[----:B------:R-:W-:Y:S01]  /*3090*/  IADD3 R24, RZ, -R27, -R12 ;  /* 0x8000001bff187210 */ /* 0x000fe20007ffe80c */
[----:B------:R-:W-:Y:S01]  /*30a0*/  UIADD3 UR5, UR8, -UR7, URZ ;  /* 0x8000000708057290 */ /* 0x000fe2000fffe03f */
[----:B------:R-:W-:Y:S01]  /*30b0*/  SHF.R.S32.HI R32, RZ, 0x1f, R6 ;  /* 0x0000001fff207819 */ /* 0x000fe20000011406 */
[----:B------:R-:W-:Y:S01]  /*30c0*/  UISETP.GE.U32.AND UP1, UPT, UR9, 0x7, UPT ;  /* 0x000000070900788c */ /* 0x000fe2000bf26070 */
[----:B------:R-:W-:Y:S01]  /*30d0*/  LOP3.LUT R13, R13, 0x40, R12, 0xe2, !PT ;  /* 0x000000400d0d7812 */ /* 0x000fe200078ee20c */
[----:B------:R-:W-:Y:S01]  /*30e0*/  IMAD R12, R11, -0x40, R24 ;  /* 0xffffffc00b0c7824 */ /* 0x000fe200078e0218 */
[----:B------:R-:W-:Y:S01]  /*30f0*/  LOP3.LUT R11, R0, 0x3, RZ, 0xc0, !PT ;  /* 0x00000003000b7812 */ /* 0x000fe200078ec0ff */
[----:B------:R-:W-:Y:S01]  /*3100*/  USEL UR6, URZ, 0x1, !UP0 ;  /* 0x000000013f067887 */ /* 0x000fe2000c000000 */
[----:B------:R-:W-:Y:S01]  /*3110*/  IMAD.WIDE R24, R7, 0x80, RZ ;  /* 0x0000008007187825 */ /* 0x000fe200078e02ff */
[----:B-1----:R-:W-:Y:S01]  /*3120*/  ISETP.GE.AND P1, PT, R31, R28, PT ;  /* 0x0000001c1f00720c */ /* 0x002fe20003f26270 */
[----:B------:R-:W-:-:S02]  /*3130*/  ULEA.HI UR5, UR5, UR7, URZ, 0x1f ;  /* 0x0000000705057291 */ /* 0x000fc4000f8ff83f */
[----:B------:R-:W-:Y:S01]  /*3140*/  IMAD R26, R11, -0x2, R28 ;  /* 0xfffffffe0b1a7824 */ /* 0x000fe200078e021c */
[----:B------:R-:W-:Y:S01]  /*3150*/  ISETP.GE.OR P1, PT, R33, UR12, P1 ;  /* 0x0000000c21007c0c */ /* 0x000fe20008f26670 */
[----:B------:R-:W-:Y:S01]  /*3160*/  IMAD.SHL.U32 R28, R0, 0x2, RZ ;  /* 0x00000002001c7824 */ /* 0x000fe200078e00ff */
[----:B------:R-:W-:Y:S01]  /*3170*/  ULDC.64 UR10, c[0x0][0x5d0] ;  /* 0x00017400000a7ab9 */ /* 0x000fe20000000a00 */
[----:B------:R-:W-:Y:S01]  /*3180*/  ULOP3.LUT UR4, UR4, UR6, URZ, 0x3c, !UPT ;  /* 0x0000000604047292 */ /* 0x000fe2000f8e3c3f */
[----:B------:R-:W-:Y:S01]  /*3190*/  IMAD R11, R32, UR10, RZ ;  /* 0x0000000a200b7c24 */ /* 0x000fe2000f8e02ff */
[----:B------:R-:W-:Y:S01]  /*31a0*/  USHF.R.U32.HI UR5, URZ, 0x2, UR5 ;  /* 0x000000023f057899 */ /* 0x000fe20008011605 */
[----:B------:R-:W-:Y:S02]  /*31b0*/  LOP3.LUT R28, R31, 0x6, R28, 0xf8, !PT ;  /* 0x000000061f1c7812 */ /* 0x000fe400078ef81c */
[----:B------:R-:W-:Y:S01]  /*31c0*/  IMAD R7, R6, UR11, R11 ;  /* 0x0000000b06077c24 */ /* 0x000fe2000f8e020b */
[----:B------:R-:W-:Y:S01]  /*31d0*/  @UP1 ULOP3.LUT UR4, UR4, 0x1, UR5, 0x78, !UPT ;  /* 0x0000000104041892 */ /* 0x000fe2000f8e7805 */
[----:B------:R-:W-:Y:S01]  /*31e0*/  SHF.R.S32.HI R29, RZ, 0x1f, R28 ;  /* 0x0000001fff1d7819 */ /* 0x000fe2000001141c */
[----:B------:R-:W-:Y:S01]  /*31f0*/  UIMAD UR5, UR5, -0x7, UR8 ;  /* 0xfffffff9050578a4 */ /* 0x000fe2000f8e0208 */
[----:B------:R-:W-:-:S02]  /*3200*/  IADD3 R33, -R33, UR12, R12 ;  /* 0x0000000c21217c10 */ /* 0x000fc4000fffe10c */
[----:B------:R-:W-:Y:S01]  /*3210*/  LOP3.LUT R35, R24, R13, R27, 0xfe, !PT ;  /* 0x0000000d18237212 */ /* 0x000fe200078efe1b */
[----:B------:R-:W-:-:S04]  /*3220*/  IMAD.WIDE.U32 R10, R6, UR10, R28 ;  /* 0x0000000a060a7c25 */ /* 0x000fc8000f8e001c */
[----:B------:R-:W-:Y:S02]  /*3230*/  IMAD.IADD R27, R26, 0x1, -R31 ;  /* 0x000000011a1b7824 */ /* 0x000fe400078e0a1f */
[----:B------:R-:W-:Y:S02]  /*3240*/  IMAD.IADD R11, R11, 0x1, R7 ;  /* 0x000000010b0b7824 */ /* 0x000fe400078e0207 */
[----:B------:R-:W-:Y:S01]  /*3250*/  IMAD.MOV.U32 R26, RZ, RZ, -0x1 ;  /* 0xffffffffff1a7424 */ /* 0x000fe200078e00ff */
[----:B------:R-:W-:Y:S06]  /*3260*/  @P1 BRA `(.L_x_37) ;  /* 0x0000004400a41947 */ /* 0x000fec0003800000 */
[----:B------:R-:W0:Y:S01]  /*3270*/  LDC.64 R30, c[0x0][0x5c8] ;  /* 0x00017200ff1e7b82 */ /* 0x000e220000000a00 */
[----:B------:R-:W-:Y:S01]  /*3280*/  ULDC.64 UR6, c[0x0][0x5c0] ;  /* 0x0001700000067ab9 */ /* 0x000fe20000000a00 */
[----:B------:R-:W-:Y:S01]  /*3290*/  BSSY B0, `(.L_x_37) ;  /* 0x0000466000007945 */ /* 0x000fe20003800000 */
[-C--:B0-----:R-:W-:Y:S02]  /*32a0*/  IMAD R12, R25, R30.reuse, RZ ;  /* 0x0000001e190c7224 */ /* 0x081fe400078e02ff */
[----:B------:R-:W-:-:S04]  /*32b0*/  IMAD.WIDE.U32 R10, R35, R30, R10 ;  /* 0x0000001e230a7225 */ /* 0x000fc800078e000a */
[----:B------:R-:W-:Y:S01]  /*32c0*/  IMAD R13, R35, R31, R12 ;  /* 0x0000001f230d7224 */ /* 0x000fe200078e020c */
[----:B------:R-:W-:Y:S02]  /*32d0*/  LEA R7, P1, R30, R10, 0x3 ;  /* 0x0000000a1e077211 */ /* 0x000fe400078218ff */
[----:B------:R-:W-:Y:S01]  /*32e0*/  IADD3 R12, P2, R10, UR6, RZ ;  /* 0x000000060a0c7c10 */ /* 0x000fe2000ff5e0ff */
[----:B------:R-:W-:Y:S01]  /*32f0*/  IMAD.IADD R13, R11, 0x1, R13 ;  /* 0x000000010b0d7824 */ /* 0x000fe200078e020d */
[----:B------:R-:W-:-:S04]  /*3300*/  IADD3 R10, P4, R7, UR6, RZ ;  /* 0x00000006070a7c10 */ /* 0x000fc8000ff9e0ff */
[----:B------:R-:W-:Y:S02]  /*3310*/  LEA.HI.X R7, R30, R13, R31, 0x3, P1 ;  /* 0x0000000d1e077211 */ /* 0x000fe400008f1c1f */
[----:B---3-5:R-:W-:Y:S02]  /*3320*/  FSETP.NEU.AND P1, PT, R9, RZ, PT ;  /* 0x000000ff0900720b */ /* 0x028fe40003f2d000 */
[----:B------:R-:W-:Y:S02]  /*3330*/  IADD3.X R13, R13, UR7, RZ, P2, !PT ;  /* 0x000000070d0d7c10 */ /* 0x000fe400097fe4ff */
[----:B------:R-:W-:-:S09]  /*3340*/  IADD3.X R11, R7, UR7, RZ, P4, !PT ;  /* 0x00000007070b7c10 */ /* 0x000fd2000a7fe4ff */
[----:B------:R-:W-:Y:S05]  /*3350*/  @!P1 BRA `(.L_x_38) ;  /* 0x00000034005c9947 */ /* 0x000fea0003800000 */
[----:B------:R-:W-:Y:S01]  /*3360*/  ULDC.64 UR6, c[0x0][0x5b8] ;  /* 0x00016e0000067ab9 */ /* 0x000fe20000000a00 */
[----:B------:R-:W-:Y:S01]  /*3370*/  ISETP.GE.AND P1, PT, R33, 0x1, PT ;  /* 0x000000012100780c */ /* 0x000fe20003f26270 */
[----:B------:R-:W-:Y:S01]  /*3380*/  IMAD R7, R32, UR6, RZ ;  /* 0x0000000620077c24 */ /* 0x000fe2000f8e02ff */
[----:B------:R-:W-:Y:S01]  /*3390*/  ULDC.64 UR10, c[0x0][0x5a8] ;  /* 0x00016a00000a7ab9 */ /* 0x000fe20000000a00 */
[C---:B------:R-:W-:Y:S01]  /*33a0*/  IMAD.WIDE.U32 R28, R6.reuse, UR6, R28 ;  /* 0x00000006061c7c25 */ /* 0x040fe2000f8e001c */
[----:B------:R-:W-:Y:S01]  /*33b0*/  ISETP.LT.OR P5, PT, R27, 0x1, !P1 ;  /* 0x000000011b00780c */ /* 0x000fe20004fa1670 */
[----:B------:R-:W-:Y:S02]  /*33c0*/  BSSY B1, `(.L_x_39) ;  /* 0x000000c000017945 */ /* 0x000fe40003800000 */
[----:B------:R-:W-:Y:S01]  /*33d0*/  IMAD R7, R6, UR7, R7 ;  /* 0x0000000706077c24 */ /* 0x000fe2000f8e0207 */
[----:B------:R-:W-:Y:S02]  /*33e0*/  ULDC.64 UR6, c[0x0][0x5b0] ;  /* 0x00016c0000067ab9 */ /* 0x000fe40000000a00 */
[----:B------:R-:W-:-:S02]  /*33f0*/  IMAD R30, R25, UR6, RZ ;  /* 0x00000006191e7c24 */ /* 0x000fc4000f8e02ff */
[----:B------:R-:W-:Y:S02]  /*3400*/  IMAD.IADD R29, R29, 0x1, R7 ;  /* 0x000000011d1d7824 */ /* 0x000fe400078e0207 */
[C-C-:B------:R-:W-:Y:S01]  /*3410*/  IMAD R31, R35.reuse, UR7, R30.reuse ;  /* 0x00000007231f7c24 */ /* 0x140fe2000f8e021e */
[----:B------:R-:W-:Y:S01]  /*3420*/  PRMT R30, RZ, 0x7610, R30 ;  /* 0x00007610ff1e7816 */ /* 0x000fe2000000001e */
[----:B------:R-:W-:-:S03]  /*3430*/  IMAD.WIDE.U32 R6, R35, UR6, R28 ;  /* 0x0000000623067c25 */ /* 0x000fc6000f8e001c */
[----:B------:R-:W-:-:S04]  /*3440*/  IADD3 R6, P2, R6, UR10, RZ ;  /* 0x0000000a06067c10 */ /* 0x000fc8000ff5e0ff */
[----:B------:R-:W-:Y:S01]  /*3450*/  IADD3.X R7, R7, UR11, R31, P2, !PT ;  /* 0x0000000b07077c10 */ /* 0x000fe200097fe41f */
[----:B------:R-:W-:Y:S08]  /*3460*/  @P5 BRA `(.L_x_40) ;  /* 0x0000000000045947 */ /* 0x000ff00003800000 */
[----:B------:R0:W5:Y:S02]  /*3470*/  LDG.E.U8 R30, desc[UR16][R6.64] ;  /* 0x00000010061e7981 */ /* 0x000164000c1e1100 */
.L_x_40:
[----:B------:R-:W-:Y:S05]  /*3480*/  BSYNC B1 ;  /* 0x0000000000017941 */ /* 0x000fea0003800000 */
.L_x_39:
[----:B-----5:R-:W-:Y:S01]  /*3490*/  LOP3.LUT R30, R30, 0xff, RZ, 0xc0, !PT ;  /* 0x000000ff1e1e7812 */ /* 0x020fe200078ec0ff */
[----:B------:R-:W-:Y:S01]  /*34a0*/  BSSY B1, `(.L_x_41) ;  /* 0x000000b000017945 */ /* 0x000fe20003800000 */
[----:B------:R-:W-:Y:S02]  /*34b0*/  ISETP.LT.OR P4, PT, R27, 0x2, !P1 ;  /* 0x000000021b00780c */ /* 0x000fe40004f81670 */
[----:B------:R-:W-:-:S05]  /*34c0*/  F2FP.F16.E5M2.UNPACK_B R30, R30 ;  /* 0x0000001eff1e723e */ /* 0x000fca00020004ff */
[----:B------:R-:W-:-:S05]  /*34d0*/  HADD2.F32 R30, -RZ, R30.H0_H0 ;  /* 0x2000001eff1e7230 */ /* 0x000fca0000004100 */
[----:B------:R-:W-:-:S04]  /*34e0*/  FMUL R30, R30, R9 ;  /* 0x000000091e1e7220 */ /* 0x000fc80000400000 */
[----:B--2---:R-:W-:-:S05]  /*34f0*/  FFMA R30, R141, R8, R30 ;  /* 0x000000088d1e7223 */ /* 0x004fca000000001e */
[----:B------:R-:W-:Y:S02]  /*3500*/  F2FP.SATFINITE.E5M2.F32.PACK_AB_MERGE_C R31, RZ, R30, RZ ;  /* 0x0000001eff1f723e */ /* 0x000fe400048060ff */
[----:B------:R-:W-:-:S03]  /*3510*/  PRMT R30, RZ, 0x7610, R30 ;  /* 0x00007610ff1e7816 */ /* 0x000fc6000000001e */
[----:B------:R1:W-:Y:S01]  /*3520*/  @!P5 STG.E.U8 desc[UR16][R12.64], R31 ;  /* 0x0000001f0c00d986 */ /* 0x0003e2000c101110 */
[----:B------:R-:W-:Y:S05]  /*3530*/  @P4 BRA `(.L_x_42) ;  /* 0x0000000000044947 */ /* 0x000fea0003800000 */
[----:B------:R2:W5:Y:S02]  /*3540*/  LDG.E.U8 R30, desc[UR16][R6.64+0x1] ;  /* 0x00000110061e7981 */ /* 0x000564000c1e1100 */
.L_x_42:
[----:B------:R-:W-:Y:S05]  /*3550*/  BSYNC B1 ;  /* 0x0000000000017941 */ /* 0x000fea0003800000 */
.L_x_41:
[----:B-----5:R-:W-:Y:S01]  /*3560*/  LOP3.LUT R30, R30, 0xff, RZ, 0xc0, !PT ;  /* 0x000000ff1e1e7812 */ /* 0x020fe200078ec0ff */
[----:B------:R-:W-:Y:S01]  /*3570*/  BSSY B1, `(.L_x_43) ;  /* 0x0000013000017945 */ /* 0x000fe20003800000 */
[----:B-1----:R-:W-:Y:S02]  /*3580*/  IADD3 R31, P2, R35, 0x8, RZ ;  /* 0x00000008231f7810 */ /* 0x002fe40007f5e0ff */
[----:B------:R-:W-:-:S03]  /*3590*/  F2FP.F16.E5M2.UNPACK_B R30, R30 ;  /* 0x0000001eff1e723e */ /* 0x000fc600020004ff */
[----:B------:R-:W-:Y:S01]  /*35a0*/  IMAD.X R24, RZ, RZ, R25, P2 ;  /* 0x000000ffff187224 */ /* 0x000fe200010e0619 */
[----:B------:R-:W-:Y:S01]  /*35b0*/  ISETP.GE.AND P2, PT, R33, 0x9, PT ;  /* 0x000000092100780c */ /* 0x000fe20003f46270 */
[----:B------:R-:W-:Y:S02]  /*35c0*/  HADD2.F32 R30, -RZ, R30.H0_H0 ;  /* 0x2000001eff1e7230 */ /* 0x000fe40000004100 */
[----:B------:R-:W-:Y:S01]  /*35d0*/  IMAD R24, R24, UR6, RZ ;  /* 0x0000000618187c24 */ /* 0x000fe2000f8e02ff */
[----:B------:R-:W-:Y:S01]  /*35e0*/  ISETP.LT.OR P5, PT, R27, 0x1, !P2 ;  /* 0x000000011b00780c */ /* 0x000fe200057a1670 */
[----:B------:R-:W-:-:S04]  /*35f0*/  IMAD.WIDE.U32 R28, R31, UR6, R28 ;  /* 0x000000061f1c7c25 */ /* 0x000fc8000f8e001c */
[----:B------:R-:W-:Y:S01]  /*3600*/  FMUL R25, R30, R9 ;  /* 0x000000091e197220 */ /* 0x000fe20000400000 */
[----:B------:R-:W-:-:S03]  /*3610*/  IMAD R31, R31, UR7, R24 ;  /* 0x000000071f1f7c24 */ /* 0x000fc6000f8e0218 */
[----:B------:R-:W-:Y:S01]  /*3620*/  FFMA R25, R140, R8, R25 ;  /* 0x000000088c197223 */ /* 0x000fe20000000019 */
[----:B------:R-:W-:Y:S02]  /*3630*/  IADD3 R24, P6, R28, UR10, RZ ;  /* 0x0000000a1c187c10 */ /* 0x000fe4000ffde0ff */
[----:B------:R-:W-:Y:S02]  /*3640*/  PRMT R28, RZ, 0x7610, R28 ;  /* 0x00007610ff1c7816 */ /* 0x000fe4000000001c */
[----:B------:R-:W-:Y:S02]  /*3650*/  F2FP.SATFINITE.E5M2.F32.PACK_AB_MERGE_C R33, RZ, R25, RZ ;  /* 0x00000019ff21723e */ /* 0x000fe400048060ff */
[----:B------:R-:W-:-:S03]  /*3660*/  IADD3.X R25, R29, UR11, R31, P6, !PT ;  /* 0x0000000b1d197c10 */ /* 0x000fc6000b7fe41f */
[----:B------:R1:W-:Y:S01]  /*3670*/  @!P4 STG.E.U8 desc[UR16][R12.64+0x1], R33 ;  /* 0x000001210c00c986 */ /* 0x0003e2000c101110 */
[----:B------:R-:W-:Y:S05]  /*3680*/  @P5 BRA `(.L_x_44) ;  /* 0x0000000000045947 */ /* 0x000fea0003800000 */
[----:B------:R3:W5:Y:S02]  /*3690*/  LDG.E.U8 R28, desc[UR16][R24.64] ;  /* 0x00000010181c7981 */ /* 0x000764000c1e1100 */
.L_x_44:
[----:B------:R-:W-:Y:S05]  /*36a0*/  BSYNC B1 ;  /* 0x0000000000017941 */ /* 0x000fea0003800000 */
.L_x_43:
[----:B-----5:R-:W-:Y:S01]  /*36b0*/  LOP3.LUT R28, R28, 0xff, RZ, 0xc0, !PT ;  /* 0x000000ff1c1c7812 */ /* 0x020fe200078ec0ff */
[----:B------:R-:W-:Y:S01]  /*36c0*/  BSSY B1, `(.L_x_45) ;  /* 0x000000b000017945 */ /* 0x000fe20003800000 */
[----:B------:R-:W-:Y:S02]  /*36d0*/  ISETP.LT.OR P4, PT, R27, 0x2, !P2 ;  /* 0x000000021b00780c */ /* 0x000fe40005781670 */
[----:B------:R-:W-:-:S05]  /*36e0*/  F2FP.F16.E5M2.UNPACK_B R28, R28 ;  /* 0x0000001cff1c723e */ /* 0x000fca00020004ff */
[----:B------:R-:W-:-:S05]  /*36f0*/  HADD2.F32 R28, -RZ, R28.H0_H0 ;  /* 0x2000001cff1c7230 */ /* 0x000fca0000004100 */
[----:B------:R-:W-:-:S04]  /*3700*/  FMUL R28, R28, R9 ;  /* 0x000000091c1c7220 */ /* 0x000fc80000400000 */
[----:B------:R-:W-:-:S05]  /*3710*/  FFMA R28, R139, R8, R28 ;  /* 0x000000088b1c7223 */ /* 0x000fca000000001c */
[----:B------:R-:W-:Y:S02]  /*3720*/  F2FP.SATFINITE.E5M2.F32.PACK_AB_MERGE_C R29, RZ, R28, RZ ;  /* 0x0000001cff1d723e */ /* 0x000fe400048060ff */
[----:B------:R-:W-:-:S03]  /*3730*/  PRMT R28, RZ, 0x7610, R28 ;  /* 0x00007610ff1c7816 */ /* 0x000fc6000000001c */
[----:B------:R4:W-:Y:S01]  /*3740*/  @!P5 STG.E.U8 desc[UR16][R10.64], R29 ;  /* 0x0000001d0a00d986 */ /* 0x0009e2000c101110 */
[----:B------:R-:W-:Y:S05]  /*3750*/  @P4 BRA `(.L_x_46) ;  /* 0x0000000000044947 */ /* 0x000fea0003800000 */
[----:B------:R0:W5:Y:S02]  /*3760*/  LDG.E.U8 R28, desc[UR16][R24.64+0x1] ;  /* 0x00000110181c7981 */ /* 0x000164000c1e1100 */
.L_x_46:
[----:B------:R-:W-:Y:S05]  /*3770*/  BSYNC B1 ;  /* 0x0000000000017941 */ /* 0x000fea0003800000 */
.L_x_45:
[----:B-----5:R-:W-:Y:S01]  /*3780*/  LOP3.LUT R28, R28, 0xff, RZ, 0xc0, !PT ;  /* 0x000000ff1c1c7812 */ /* 0x020fe200078ec0ff */
[----:B------:R-:W-:Y:S01]  /*3790*/  BSSY B1, `(.L_x_47) ;  /* 0x000000b000017945 */ /* 0x000fe20003800000 */
[----:B------:R-:W-:Y:S02]  /*37a0*/  ISETP.LT.OR P5, PT, R27, 0x9, !P1 ;  /* 0x000000091b00780c */ /* 0x000fe40004fa1670 */
[----:B------:R-:W-:-:S05]  /*37b0*/  F2FP.F16.E5M2.UNPACK_B R28, R28 ;  /* 0x0000001cff1c723e */ /* 0x000fca00020004ff */
[----:B------:R-:W-:-:S05]  /*37c0*/  HADD2.F32 R28, -RZ, R28.H0_H0 ;  /* 0x2000001cff1c7230 */ /* 0x000fca0000004100 */
[----:B----4-:R-:W-:Y:S01]  /*37d0*/  FMUL R29, R28, R9 ;  /* 0x000000091c1d7220 */ /* 0x010fe20000400000 */
[----:B------:R-:W-:-:S03]  /*37e0*/  PRMT R28, RZ, 0x7610, R28 ;  /* 0x00007610ff1c7816 */ /* 0x000fc6000000001c */
[----:B------:R-:W-:-:S05]  /*37f0*/  FFMA R29, R138, R8, R29 ;  /* 0x000000088a1d7223 */ /* 0x000fca000000001d */
[----:B------:R-:W-:-:S05]  /*3800*/  F2FP.SATFINITE.E5M2.F32.PACK_AB_MERGE_C R29, RZ, R29, RZ ;  /* 0x0000001dff1d723e */ /* 0x000fca00048060ff */
[----:B------:R4:W-:Y:S01]  /*3810*/  @!P4 STG.E.U8 desc[UR16][R10.64+0x1], R29 ;  /* 0x0000011d0a00c986 */ /* 0x0009e2000c101110 */
[----:B------:R-:W-:Y:S05]  /*3820*/  @P5 BRA `(.L_x_48) ;  /* 0x0000000000045947 */ /* 0x000fea0003800000 */
[----:B------:R0:W5:Y:S02]  /*3830*/  LDG.E.U8 R28, desc[UR16][R6.64+0x8] ;  /* 0x00000810061c7981 */ /* 0x000164000c1e1100 */
.L_x_48:
[----:B------:R-:W-:Y:S05]  /*3840*/  BSYNC B1 ;  /* 0x0000000000017941 */ /* 0x000fea0003800000 */
.L_x_47:
[----:B-----5:R-:W-:Y:S01]  /*3850*/  LOP3.LUT R28, R28, 0xff, RZ, 0xc0, !PT ;  /* 0x000000ff1c1c7812 */ /* 0x020fe200078ec0ff */
[----:B------:R-:W-:Y:S01]  /*3860*/  BSSY B1, `(.L_x_49) ;  /* 0x000000b000017945 */ /* 0x000fe20003800000 */
[----:B------:R-:W-:Y:S02]  /*3870*/  ISETP.LT.OR P4, PT, R27, 0xa, !P1 ;  /* 0x0000000a1b00780c */ /* 0x000fe40004f81670 */
[----:B------:R-:W-:-:S05]  /*3880*/  F2FP.F16.E5M2.UNPACK_B R28, R28 ;  /* 0x0000001cff1c723e */ /* 0x000fca00020004ff */
[----:B------:R-:W-:-:S05]  /*3890*/  HADD2.F32 R28, -RZ, R28.H0_H0 ;  /* 0x2000001cff1c7230 */ /* 0x000fca0000004100 */
[----:B------:R-:W-:-:S04]  /*38a0*/  FMUL R28, R28, R9 ;  /* 0x000000091c1c7220 */ /* 0x000fc80000400000 */
[----:B------:R-:W-:-:S05]  /*38b0*/  FFMA R28, R137, R8, R28 ;  /* 0x00000008891c7223 */ /* 0x000fca000000001c */
[----:B----4-:R-:W-:Y:S02]  /*38c0*/  F2FP.SATFINITE.E5M2.F32.PACK_AB_MERGE_C R29, RZ, R28, RZ ;  /* 0x0000001cff1d723e */ /* 0x010fe400048060ff */
[----:B------:R-:W-:-:S03]  /*38d0*/  PRMT R28, RZ, 0x7610, R28 ;  /* 0x00007610ff1c7816 */ /* 0x000fc6000000001c */
[----:B------:R4:W-:Y:S01]  /*38e0*/  @!P5 STG.E.U8 desc[UR16][R12.64+0x8], R29 ;  /* 0x0000081d0c00d986 */ /* 0x0009e2000c101110 */
[----:B------:R-:W-:Y:S05]  /*38f0*/  @P4 BRA `(.L_x_50) ;  /* 0x0000000000044947 */ /* 0x000fea0003800000 */
[----:B------:R0:W5:Y:S02]  /*3900*/  LDG.E.U8 R28, desc[UR16][R6.64+0x9] ;  /* 0x00000910061c7981 */ /* 0x000164000c1e1100 */
.L_x_50:
[----:B------:R-:W-:Y:S05]  /*3910*/  BSYNC B1 ;  /* 0x0000000000017941 */ /* 0x000fea0003800000 */
.L_x_49:
        /* <DEDUP_REMOVED lines=12> */
.L_x_52:
[----:B------:R-:W-:Y:S05]  /*39e0*/  BSYNC B1 ;  /* 0x0000000000017941 */ /* 0x000fea0003800000 */
.L_x_51:
        /* <DEDUP_REMOVED lines=12> */
.L_x_54:
[----:B------:R-:W-:Y:S05]  /*3ab0*/  BSYNC B1 ;  /* 0x0000000000017941 */ /* 0x000fea0003800000 */
.L_x_53:
        /* <DEDUP_REMOVED lines=12> */
.L_x_56:
[----:B------:R-:W-:Y:S05]  /*3b80*/  BSYNC B1 ;  /* 0x0000000000017941 */ /* 0x000fea0003800000 */
.L_x_55:
        /* <DEDUP_REMOVED lines=12> */
.L_x_58:
[----:B------:R-:W-:Y:S05]  /*3c50*/  BSYNC B1 ;  /* 0x0000000000017941 */ /* 0x000fea0003800000 */
.L_x_57:
        /* <DEDUP_REMOVED lines=12> */
.L_x_60:
[----:B------:R-:W-:Y:S05]  /*3d20*/  BSYNC B1 ;  /* 0x0000000000017941 */ /* 0x000fea0003800000 */
.L_x_59:
        /* <DEDUP_REMOVED lines=12> */
.L_x_62:
[----:B------:R-:W-:Y:S05]  /*3df0*/  BSYNC B1 ;  /* 0x0000000000017941 */ /* 0x000fea0003800000 */
.L_x_61:
        /* <DEDUP_REMOVED lines=12> */
.L_x_64:
[----:B------:R-:W-:Y:S05]  /*3ec0*/  BSYNC B1 ;  /* 0x0000000000017941 */ /* 0x000fea0003800000 */
.L_x_63:
        /* <DEDUP_REMOVED lines=12> */
.L_x_66:
[----:B------:R-:W-:Y:S05]  /*3f90*/  BSYNC B1 ;  /* 0x0000000000017941 */ /* 0x000fea0003800000 */
.L_x_65:
        /* <DEDUP_REMOVED lines=12> */
.L_x_68:
[----:B------:R-:W-:Y:S05]  /*4060*/  BSYNC B1 ;  /* 0x0000000000017941 */ /* 0x000fea0003800000 */
.L_x_67:
        /* <DEDUP_REMOVED lines=12> */
.L_x_70:
[----:B------:R-:W-:Y:S05]  /*4130*/  BSYNC B1 ;  /* 0x0000000000017941 */ /* 0x000fea0003800000 */
.L_x_69:
        /* <DEDUP_REMOVED lines=12> */
.L_x_72:
[----:B------:R-:W-:Y:S05]  /*4200*/  BSYNC B1 ;  /* 0x0000000000017941 */ /* 0x000fea0003800000 */
.L_x_71:
        /* <DEDUP_REMOVED lines=12> */
.L_x_74:
[----:B------:R-:W-:Y:S05]  /*42d0*/  BSYNC B1 ;  /* 0x0000000000017941 */ /* 0x000fea0003800000 */
.L_x_73:
        /* <DEDUP_REMOVED lines=12> */
.L_x_76:
[----:B------:R-:W-:Y:S05]  /*43a0*/  BSYNC B1 ;  /* 0x0000000000017941 */ /* 0x000fea0003800000 */
.L_x_75:
        /* <DEDUP_REMOVED lines=12> */
.L_x_78:
[----:B------:R-:W-:Y:S05]  /*4470*/  BSYNC B1 ;  /* 0x0000000000017941 */ /* 0x000fea0003800000 */
.L_x_77:
        /* <DEDUP_REMOVED lines=12> */
.L_x_80:
[----:B------:R-:W-:Y:S05]  /*4540*/  BSYNC B1 ;  /* 0x0000000000017941 */ /* 0x000fea0003800000 */
.L_x_79:
        /* <DEDUP_REMOVED lines=12> */
.L_x_82:
[----:B------:R-:W-:Y:S05]  /*4610*/  BSYNC B1 ;  /* 0x0000000000017941 */ /* 0x000fea0003800000 */
.L_x_81:
        /* <DEDUP_REMOVED lines=12> */
.L_x_84:
[----:B------:R-:W-:Y:S05]  /*46e0*/  BSYNC B1 ;  /* 0x0000000000017941 */ /* 0x000fea0003800000 */
.L_x_83:
        /* <DEDUP_REMOVED lines=12> */
.L_x_86:
[----:B------:R-:W-:Y:S05]  /*47b0*/  BSYNC B1 ;  /* 0x0000000000017941 */ /* 0x000fea0003800000 */
.L_x_85:
        /* <DEDUP_REMOVED lines=12> */
.L_x_88:
[----:B------:R-:W-:Y:S05]  /*4880*/  BSYNC B1 ;  /* 0x0000000000017941 */ /* 0x000fea0003800000 */
.L_x_87:
        /* <DEDUP_REMOVED lines=12> */
.L_x_90:
[----:B------:R-:W-:Y:S05]  /*4950*/  BSYNC B1 ;  /* 0x0000000000017941 */ /* 0x000fea0003800000 */
.L_x_89:
        /* <DEDUP_REMOVED lines=12> */
.L_x_92:
[----:B------:R-:W-:Y:S05]  /*4a20*/  BSYNC B1 ;  /* 0x0000000000017941 */ /* 0x000fea0003800000 */
.L_x_91:
        /* <DEDUP_REMOVED lines=12> */
.L_x_94:
[----:B------:R-:W-:Y:S05]  /*4af0*/  BSYNC B1 ;  /* 0x0000000000017941 */ /* 0x000fea0003800000 */
.L_x_93:
        /* <DEDUP_REMOVED lines=12> */
.L_x_96:
[----:B------:R-:W-:Y:S05]  /*4bc0*/  BSYNC B1 ;  /* 0x0000000000017941 */ /* 0x000fea0003800000 */
.L_x_95:
        /* <DEDUP_REMOVED lines=12> */
.L_x_98:
[----:B------:R-:W-:Y:S05]  /*4c90*/  BSYNC B1 ;  /* 0x0000000000017941 */ /* 0x000fea0003800000 */
.L_x_97:
        /* <DEDUP_REMOVED lines=12> */
.L_x_100:
[----:B------:R-:W-:Y:S05]  /*4d60*/  BSYNC B1 ;  /* 0x0000000000017941 */ /* 0x000fea0003800000 */
.L_x_99:
        /* <DEDUP_REMOVED lines=12> */
.L_x_102:
[----:B------:R-:W-:Y:S05]  /*4e30*/  BSYNC B1 ;  /* 0x0000000000017941 */ /* 0x000fea0003800000 */
.L_x_101:
        /* <DEDUP_REMOVED lines=12> */
.L_x_104:
[----:B------:R-:W-:Y:S05]  /*4f00*/  BSYNC B1 ;  /* 0x0000000000017941 */ /* 0x000fea0003800000 */
.L_x_103:
        /* <DEDUP_REMOVED lines=12> */
.L_x_106:
[----:B------:R-:W-:Y:S05]  /*4fd0*/  BSYNC B1 ;  /* 0x0000000000017941 */ /* 0x000fea0003800000 */
.L_x_105:
        /* <DEDUP_REMOVED lines=12> */
.L_x_108:
[----:B------:R-:W-:Y:S05]  /*50a0*/  BSYNC B1 ;  /* 0x0000000000017941 */ /* 0x000fea0003800000 */
.L_x_107:
        /* <DEDUP_REMOVED lines=12> */
.L_x_110:
[----:B------:R-:W-:Y:S05]  /*5170*/  BSYNC B1 ;  /* 0x0000000000017941 */ /* 0x000fea0003800000 */
.L_x_109:
        /* <DEDUP_REMOVED lines=12> */
.L_x_112:
[----:B------:R-:W-:Y:S05]  /*5240*/  BSYNC B1 ;  /* 0x0000000000017941 */ /* 0x000fea0003800000 */
.L_x_111:
        /* <DEDUP_REMOVED lines=12> */
.L_x_114:
[----:B------:R-:W-:Y:S05]  /*5310*/  BSYNC B1 ;  /* 0x0000000000017941 */ /* 0x000fea0003800000 */
.L_x_113:
        /* <DEDUP_REMOVED lines=12> */
.L_x_116:
[----:B------:R-:W-:Y:S05]  /*53e0*/  BSYNC B1 ;  /* 0x0000000000017941 */ /* 0x000fea0003800000 */
.L_x_115:
        /* <DEDUP_REMOVED lines=12> */
.L_x_118:
[----:B------:R-:W-:Y:S05]  /*54b0*/  BSYNC B1 ;  /* 0x0000000000017941 */ /* 0x000fea0003800000 */
.L_x_117:
        /* <DEDUP_REMOVED lines=12> */
.L_x_120:
[----:B------:R-:W-:Y:S05]  /*5580*/  BSYNC B1 ;  /* 0x0000000000017941 */ /* 0x000fea0003800000 */
.L_x_119:
        /* <DEDUP_REMOVED lines=12> */
.L_x_122:
[----:B------:R-:W-:Y:S05]  /*5650*/  BSYNC B1 ;  /* 0x0000000000017941 */ /* 0x000fea0003800000 */
.L_x_121:
        /* <DEDUP_REMOVED lines=12> */
.L_x_124:
[----:B------:R-:W-:Y:S05]  /*5720*/  BSYNC B1 ;  /* 0x0000000000017941 */ /* 0x000fea0003800000 */
.L_x_123:
        /* <DEDUP_REMOVED lines=12> */
.L_x_126:
[----:B------:R-:W-:Y:S05]  /*57f0*/  BSYNC B1 ;  /* 0x0000000000017941 */ /* 0x000fea0003800000 */
.L_x_125:
        /* <DEDUP_REMOVED lines=12> */
.L_x_128:
[----:B------:R-:W-:Y:S05]  /*58c0*/  BSYNC B1 ;  /* 0x0000000000017941 */ /* 0x000fea0003800000 */
.L_x_127:
        /* <DEDUP_REMOVED lines=12> */
.L_x_130:
[----:B------:R-:W-:Y:S05]  /*5990*/  BSYNC B1 ;  /* 0x0000000000017941 */ /* 0x000fea0003800000 */
.L_x_129:
        /* <DEDUP_REMOVED lines=12> */
.L_x_132:
[----:B------:R-:W-:Y:S05]  /*5a60*/  BSYNC B1 ;  /* 0x0000000000017941 */ /* 0x000fea0003800000 */
.L_x_131:
        /* <DEDUP_REMOVED lines=12> */
.L_x_134:
[----:B------:R-:W-:Y:S05]  /*5b30*/  BSYNC B1 ;  /* 0x0000000000017941 */ /* 0x000fea0003800000 */
.L_x_133:
        /* <DEDUP_REMOVED lines=12> */
.L_x_136:
[----:B------:R-:W-:Y:S05]  /*5c00*/  BSYNC B1 ;  /* 0x0000000000017941 */ /* 0x000fea0003800000 */
.L_x_135:
        /* <DEDUP_REMOVED lines=12> */
.L_x_138:
[----:B------:R-:W-:Y:S05]  /*5cd0*/  BSYNC B1 ;  /* 0x0000000000017941 */ /* 0x000fea0003800000 */
.L_x_137:
        /* <DEDUP_REMOVED lines=12> */
.L_x_140:
[----:B------:R-:W-:Y:S05]  /*5da0*/  BSYNC B1 ;  /* 0x0000000000017941 */ /* 0x000fea0003800000 */
.L_x_139:
        /* <DEDUP_REMOVED lines=12> */
.L_x_142:
[----:B------:R-:W-:Y:S05]  /*5e70*/  BSYNC B1 ;  /* 0x0000000000017941 */ /* 0x000fea0003800000 */
.L_x_141:
        /* <DEDUP_REMOVED lines=12> */
.L_x_144:
[----:B------:R-:W-:Y:S05]  /*5f40*/  BSYNC B1 ;  /* 0x0000000000017941 */ /* 0x000fea0003800000 */
.L_x_143:
        /* <DEDUP_REMOVED lines=12> */
.L_x_146:
[----:B------:R-:W-:Y:S05]  /*6010*/  BSYNC B1 ;  /* 0x0000000000017941 */ /* 0x000fea0003800000 */
.L_x_145:
        /* <DEDUP_REMOVED lines=12> */
.L_x_148:
[----:B------:R-:W-:Y:S05]  /*60e0*/  BSYNC B1 ;  /* 0x0000000000017941 */ /* 0x000fea0003800000 */
.L_x_147:
[----:B-----5:R-:W-:Y:S01]  /*60f0*/  LOP3.LUT R28, R28, 0xff, RZ, 0xc0, !PT ;  /* 0x000000ff1c1c7812 */ /* 0x020fe200078ec0ff */
[----:B------:R-:W-:Y:S01]  /*6100*/  BSSY B1, `(.L_x_149) ;  /* 0x000000b000017945 */ /* 0x000fe20003800000 */
[----:B------:R-:W-:Y:S02]  /*6110*/  ISETP.LT.OR P4, PT, R27, 0x6a, !P2 ;  /* 0x0000006a1b00780c */ /* 0x000fe40005781670 */
[----:B------:R-:W-:-:S05]  /*6120*/  F2FP.F16.E5M2.UNPACK_B R28, R28 ;  /* 0x0000001cff1c723e */ /* 0x000fca00020004ff */
[----:B------:R-:W-:-:S05]  /*6130*/  HADD2.F32 R28, -RZ, R28.H0_H0 ;  /* 0x2000001cff1c7230 */ /* 0x000fca0000004100 */
[----:B------:R-:W-:-:S04]  /*6140*/  FMUL R28, R28, R9 ;  /* 0x000000091c1c7220 */ /* 0x000fc80000400000 */
[----:B------:R-:W-:Y:S01]  /*6150*/  FFMA R28, R23, R8, R28 ;  /* 0x00000008171c7223 */ /* 0x000fe2000000001c */
[----:B------:R-:W-:-:S04]  /*6160*/  PRMT R23, RZ, 0x7610, R23 ;  /* 0x00007610ff177816 */ /* 0x000fc80000000017 */
[----:B----4-:R-:W-:-:S05]  /*6170*/  F2FP.SATFINITE.E5M2.F32.PACK_AB_MERGE_C R29, RZ, R28, RZ ;  /* 0x0000001cff1d723e */ /* 0x010fca00048060ff */
[----:B------:R4:W-:Y:S01]  /*6180*/  @!P5 STG.E.U8 desc[UR16][R10.64+0x68], R29 ;  /* 0x0000681d0a00d986 */ /* 0x0009e2000c101110 */
[----:B------:R-:W-:Y:S05]  /*6190*/  @P4 BRA `(.L_x_150) ;  /* 0x0000000000044947 */ /* 0x000fea0003800000 */
[----:B------:R0:W5:Y:S02]  /*61a0*/  LDG.E.U8 R23, desc[UR16][R24.64+0x69] ;  /* 0x0000691018177981 */ /* 0x000164000c1e1100 */
.L_x_150:
[----:B------:R-:W-:Y:S05]  /*61b0*/  BSYNC B1 ;  /* 0x0000000000017941 */ /* 0x000fea0003800000 */
.L_x_149:
        /* <DEDUP_REMOVED lines=8> */
[----:B------:R-:W-:-:S05]  /*6240*/  F2FP.SATFINITE.E5M2.F32.PACK_AB_MERGE_C R23, RZ, R23, RZ ;  /* 0x00000017ff17723e */ /* 0x000fca00048060ff */
[----:B------:R0:W-:Y:S01]  /*6250*/  @!P4 STG.E.U8 desc[UR16][R10.64+0x69], R23 ;  /* 0x000069170a00c986 */ /* 0x0001e2000c101110 */
[----:B------:R-:W-:Y:S05]  /*6260*/  @P5 BRA `(.L_x_152) ;  /* 0x0000000000045947 */ /* 0x000fea0003800000 */
[----:B------:R0:W5:Y:S02]  /*6270*/  LDG.E.U8 R22, desc[UR16][R6.64+0x70] ;  /* 0x0000701006167981 */ /* 0x000164000c1e1100 */
.L_x_152:
[----:B------:R-:W-:Y:S05]  /*6280*/  BSYNC B1 ;  /* 0x0000000000017941 */ /* 0x000fea0003800000 */
.L_x_151:
        /* <DEDUP_REMOVED lines=8> */
[----:B0-----:R-:W-:-:S05]  /*6310*/  F2FP.SATFINITE.E5M2.F32.PACK_AB_MERGE_C R23, RZ, R22, RZ ;  /* 0x00000016ff17723e */ /* 0x001fca00048060ff */
[----:B------:R0:W-:Y:S01]  /*6320*/  @!P5 STG.E.U8 desc[UR16][R12.64+0x70], R23 ;  /* 0x000070170c00d986 */ /* 0x0001e2000c101110 */
[----:B------:R-:W-:Y:S05]  /*6330*/  @P4 BRA `(.L_x_154) ;  /* 0x0000000000044947 */ /* 0x000fea0003800000 */
[----:B------:R0:W5:Y:S02]  /*6340*/  LDG.E.U8 R21, desc[UR16][R6.64+0x71] ;  /* 0x0000711006157981 */ /* 0x000164000c1e1100 */
.L_x_154:
[----:B------:R-:W-:Y:S05]  /*6350*/  BSYNC B1 ;  /* 0x0000000000017941 */ /* 0x000fea0003800000 */
.L_x_153:
        /* <DEDUP_REMOVED lines=12> */
.L_x_156:
[----:B------:R-:W-:Y:S05]  /*6420*/  BSYNC B1 ;  /* 0x0000000000017941 */ /* 0x000fea0003800000 */
.L_x_155:
        /* <DEDUP_REMOVED lines=12> */
.L_x_158:
[----:B------:R-:W-:Y:S05]  /*64f0*/  BSYNC B1 ;  /* 0x0000000000017941 */ /* 0x000fea0003800000 */
.L_x_157:
        /* <DEDUP_REMOVED lines=12> */
.L_x_160:
[----:B------:R-:W-:Y:S05]  /*65c0*/  BSYNC B1 ;  /* 0x0000000000017941 */ /* 0x000fea0003800000 */
.L_x_159:
        /* <DEDUP_REMOVED lines=12> */
.L_x_162:
[----:B------:R-:W-:Y:S05]  /*6690*/  BSYNC B1 ;  /* 0x0000000000017941 */ /* 0x000fea0003800000 */
.L_x_161:
[----:B-----5:R-:W-:Y:S01]  /*66a0*/  LOP3.LUT R15, R15, 0xff, RZ, 0xc0, !PT ;  /* 0x000000ff0f0f7812 */ /* 0x020fe200078ec0ff */
[----:B------:R-:W-:Y:S01]  /*66b0*/  BSSY B1, `(.L_x_163) ;  /* 0x000000b000017945 */ /* 0x000fe20003800000 */
[----:B------:R-:W-:Y:S02]  /*66c0*/  ISETP.LT.OR P4, PT, R27, 0x79, !P2 ;  /* 0x000000791b00780c */ /* 0x000fe40005781670 */
[----:B------:R-:W-:-:S05]  /*66d0*/  F2FP.F16.E5M2.UNPACK_B R15, R15 ;  /* 0x0000000fff0f723e */ /* 0x000fca00020004ff */
[----:B0-2---:R-:W-:-:S05]  /*66e0*/  HADD2.F32 R6, -RZ, R15.H0_H0 ;  /* 0x2000000fff067230 */ /* 0x005fca0000004100 */
[----:B------:R-:W-:Y:S01]  /*66f0*/  FMUL R7, R6, R9 ;  /* 0x0000000906077220 */ /* 0x000fe20000400000 */
[----:B------:R-:W-:-:S03]  /*6700*/  PRMT R6, RZ, 0x7610, R6 ;  /* 0x00007610ff067816 */ /* 0x000fc60000000006 */
[----:B------:R-:W-:-:S05]  /*6710*/  FFMA R7, R14, R8, R7 ;  /* 0x000000080e077223 */ /* 0x000fca0000000007 */
[----:B------:R-:W-:-:S05]  /*6720*/  F2FP.SATFINITE.E5M2.F32.PACK_AB_MERGE_C R7, RZ, R7, RZ ;  /* 0x00000007ff07723e */ /* 0x000fca00048060ff */
[----:B------:R0:W-:Y:S01]  /*6730*/  @!P1 STG.E.U8 desc[UR16][R12.64+0x79], R7 ;  /* 0x000079070c009986 */ /* 0x0001e2000c101110 */
[----:B------:R-:W-:Y:S05]  /*6740*/  @P4 BRA `(.L_x_164) ;  /* 0x0000000000044947 */ /* 0x000fea0003800000 */
[----:B------:R2:W5:Y:S02]  /*6750*/  LDG.E.U8 R6, desc[UR16][R24.64+0x78] ;  /* 0x0000781018067981 */ /* 0x000564000c1e1100 */
.L_x_164:
[----:B------:R-:W-:Y:S05]  /*6760*/  BSYNC B1 ;  /* 0x0000000000017941 */ /* 0x000fea0003800000 */
.L_x_163:
[----:B-----5:R-:W-:Y:S01]  /*6770*/  LOP3.LUT R6, R6, 0xff, RZ, 0xc0, !PT ;  /* 0x000000ff06067812 */ /* 0x020fe200078ec0ff */
[----:B------:R-:W-:Y:S01]  /*6780*/  BSSY B1, `(.L_x_165) ;  /* 0x000000b000017945 */ /* 0x000fe20003800000 */
[----:B------:R-:W-:Y:S02]  /*6790*/  ISETP.LT.OR P2, PT, R27, 0x7a, !P2 ;  /* 0x0000007a1b00780c */ /* 0x000fe40005741670 */
[----:B------:R-:W-:-:S05]  /*67a0*/  F2FP.F16.E5M2.UNPACK_B R6, R6 ;  /* 0x00000006ff06723e */ /* 0x000fca00020004ff */
[----:B------:R-:W-:-:S05]  /*67b0*/  HADD2.F32 R6, -RZ, R6.H0_H0 ;  /* 0x20000006ff067230 */ /* 0x000fca0000004100 */
[----:B------:R-:W-:-:S04]  /*67c0*/  FMUL R6, R6, R9 ;  /* 0x0000000906067220 */ /* 0x000fc80000400000 */
[----:B------:R-:W-:-:S05]  /*67d0*/  FFMA R6, R17, R8, R6 ;  /* 0x0000000811067223 */ /* 0x000fca0000000006 */
[----:B0-----:R-:W-:Y:S02]  /*67e0*/  F2FP.SATFINITE.E5M2.F32.PACK_AB_MERGE_C R7, RZ, R6, RZ ;  /* 0x00000006ff07723e */ /* 0x001fe400048060ff */
[----:B------:R-:W-:-:S03]  /*67f0*/  PRMT R6, RZ, 0x7610, R6 ;  /* 0x00007610ff067816 */ /* 0x000fc60000000006 */
[----:B------:R0:W-:Y:S01]  /*6800*/  @!P4 STG.E.U8 desc[UR16][R10.64+0x78], R7 ;  /* 0x000078070a00c986 */ /* 0x0001e2000c101110 */
[----:B------:R-:W-:Y:S05]  /*6810*/  @P2 BRA `(.L_x_166) ;  /* 0x0000000000042947 */ /* 0x000fea0003800000 */
[----:B------:R0:W5:Y:S02]  /*6820*/  LDG.E.U8 R6, desc[UR16][R24.64+0x79] ;  /* 0x0000791018067981 */ /* 0x000164000c1e1100 */
.L_x_166:
[----:B------:R-:W-:Y:S05]  /*6830*/  BSYNC B1 ;  /* 0x0000000000017941 */ /* 0x000fea0003800000 */
.L_x_165:
[----:B------:R-:W-:Y:S05]  /*6840*/  @P2 BRA `(.L_x_167) ;  /* 0x0000001000282947 */ /* 0x000fea0003800000 */
[----:B-----5:R-:W-:-:S04]  /*6850*/  LOP3.LUT R6, R6, 0xff, RZ, 0xc0, !PT ;  /* 0x000000ff06067812 */ /* 0x020fc800078ec0ff */
[----:B------:R-:W-:-:S05]  /*6860*/  F2FP.F16.E5M2.UNPACK_B R6, R6 ;  /* 0x00000006ff06723e */ /* 0x000fca00020004ff */
[----:B------:R-:W-:-:S05]  /*6870*/  HADD2.F32 R6, -RZ, R6.H0_H0 ;  /* 0x20000006ff067230 */ /* 0x000fca0000004100 */
[----:B0-----:R-:W-:-:S04]  /*6880*/  FMUL R7, R6, R9 ;  /* 0x0000000906077220 */ /* 0x001fc80000400000 */
[----:B------:R-:W-:-:S05]  /*6890*/  FFMA R7, R16, R8, R7 ;  /* 0x0000000810077223 */ /* 0x000fca0000000007 */
[----:B------:R-:W-:-:S05]  /*68a0*/  F2FP.SATFINITE.E5M2.F32.PACK_AB_MERGE_C R7, RZ, R7, RZ ;  /* 0x00000007ff07723e */ /* 0x000fca00048060ff */
[----:B------:R0:W-:Y:S01]  /*68b0*/  STG.E.U8 desc[UR16][R10.64+0x79], R7 ;  /* 0x000079070a007986 */ /* 0x0001e2000c101110 */
[----:B------:R-:W-:Y:S05]  /*68c0*/  BRA `(.L_x_167) ;  /* 0x0000001000087947 */ /* 0x000fea0003800000 */
.L_x_38:
[----:B------:R-:W-:Y:S01]  /*68d0*/  ISETP.GE.AND P2, PT, R33, 0x1, PT ;  /* 0x000000012100780c */ /* 0x000fe20003f46270 */
[-C--:B--2---:R-:W-:Y:S01]  /*68e0*/  FMUL R141, R141, R8.reuse ;  /* 0x000000088d8d7220 */ /* 0x084fe20000400000 */
[-C--:B------:R-:W-:Y:S01]  /*68f0*/  FMUL R140, R140, R8.reuse ;  /* 0x000000088c8c7220 */ /* 0x080fe20000400000 */
[----:B------:R-:W-:Y:S01]  /*6900*/  ISETP.GE.AND P1, PT, R33, 0x9, PT ;  /* 0x000000092100780c */ /* 0x000fe20003f26270 */
[-C--:B------:R-:W-:Y:S01]  /*6910*/  FMUL R138, R138, R8.reuse ;  /* 0x000000088a8a7220 */ /* 0x080fe20000400000 */
[----:B------:R-:W-:Y:S01]  /*6920*/  ISETP.LT.OR P5, PT, R27, 0x1, !P2 ;  /* 0x000000011b00780c */ /* 0x000fe200057a1670 */
[-C--:B------:R-:W-:Y:S01]  /*6930*/  FMUL R139, R139, R8.reuse ;  /* 0x000000088b8b7220 */ /* 0x080fe20000400000 */
[----:B------:R-:W-:Y:S01]  /*6940*/  ISETP.LT.OR P4, PT, R27, 0x2, !P2 ;  /* 0x000000021b00780c */ /* 0x000fe20005781670 */
[-C--:B------:R-:W-:Y:S01]  /*6950*/  FMUL R137, R137, R8.reuse ;  /* 0x0000000889897220 */ /* 0x080fe20000400000 */
[----:B------:R-:W-:Y:S01]  /*6960*/  F2FP.SATFINITE.E5M2.F32.PACK_AB_MERGE_C R141, RZ, R141, RZ ;  /* 0x0000008dff8d723e */ /* 0x000fe200048060ff */
[----:B------:R-:W-:Y:S01]  /*6970*/  FMUL R136, R136, R8 ;  /* 0x0000000888887220 */ /* 0x000fe20000400000 */
[----:B------:R-:W-:Y:S01]  /*6980*/  F2FP.SATFINITE.E5M2.F32.PACK_AB_MERGE_C R7, RZ, R140, RZ ;  /* 0x0000008cff07723e */ /* 0x000fe200048060ff */
[-C--:B------:R-:W-:Y:S01]  /*6990*/  FMUL R135, R135, R8.reuse ;  /* 0x0000000887877220 */ /* 0x080fe20000400000 */
[C---:B------:R-:W-:Y:S01]  /*69a0*/  ISETP.LT.OR P6, PT, R27.reuse, 0x9, !P2 ;  /* 0x000000091b00780c */ /* 0x040fe200057c1670 */
[----:B------:R-:W-:Y:S01]  /*69b0*/  FMUL R134, R134, R8 ;  /* 0x0000000886867220 */ /* 0x000fe20000400000 */
[----:B------:R-:W-:Y:S01]  /*69c0*/  F2FP.SATFINITE.E5M2.F32.PACK_AB_MERGE_C R25, RZ, R138, RZ ;  /* 0x0000008aff19723e */ /* 0x000fe200048060ff */
[-C--:B------:R-:W-:Y:S01]  /*69d0*/  FMUL R132, R132, R8.reuse ;  /* 0x0000000884847220 */ /* 0x080fe20000400000 */
[----:B------:R-:W-:Y:S01]  /*69e0*/  F2FP.SATFINITE.E5M2.F32.PACK_AB_MERGE_C R139, RZ, R139, RZ ;  /* 0x0000008bff8b723e */ /* 0x000fe200048060ff */
[----:B------:R-:W-:Y:S01]  /*69f0*/  @!P5 STG.E.U8 desc[UR16][R12.64], R141 ;  /* 0x0000008d0c00d986 */ /* 0x000fe2000c101110 */
[----:B------:R-:W-:Y:S01]  /*6a00*/  ISETP.LT.OR P5, PT, R27, 0x2, !P1 ;  /* 0x000000021b00780c */ /* 0x000fe20004fa1670 */
[-C--:B------:R-:W-:Y:S01]  /*6a10*/  FMUL R133, R133, R8.reuse ;  /* 0x0000000885857220 */ /* 0x080fe20000400000 */
[----:B------:R-:W-:Y:S01]  /*6a20*/  F2FP.SATFINITE.E5M2.F32.PACK_AB_MERGE_C R137, RZ, R137, RZ ;  /* 0x00000089ff89723e */ /* 0x000fe200048060ff */
[----:B------:R0:W-:Y:S01]  /*6a30*/  @!P4 STG.E.U8 desc[UR16][R12.64+0x1], R7 ;  /* 0x000001070c00c986 */ /* 0x0001e2000c101110 */
[----:B------:R-:W-:Y:S01]  /*6a40*/  ISETP.LT.OR P4, PT, R27, 0x1, !P1 ;  /* 0x000000011b00780c */ /* 0x000fe20004f81670 */
[-C--:B------:R-:W-:Y:S01]  /*6a50*/  FMUL R131, R131, R8.reuse ;  /* 0x0000000883837220 */ /* 0x080fe20000400000 */
[----:B------:R-:W-:Y:S01]  /*6a60*/  F2FP.SATFINITE.E5M2.F32.PACK_AB_MERGE_C R135, RZ, R135, RZ ;  /* 0x00000087ff87723e */ /* 0x000fe200048060ff */
[----:B------:R-:W-:Y:S01]  /*6a70*/  FMUL R130, R130, R8 ;  /* 0x0000000882827220 */ /* 0x000fe20000400000 */
[----:B------:R-:W-:Y:S01]  /*6a80*/  F2FP.SATFINITE.E5M2.F32.PACK_AB_MERGE_C R29, RZ, R134, RZ ;  /* 0x00000086ff1d723e */ /* 0x000fe200048060ff */
[-C--:B------:R-:W-:Y:S01]  /*6a90*/  FMUL R129, R129, R8.reuse ;  /* 0x0000000881817220 */ /* 0x080fe20000400000 */
[----:B------:R-:W-:Y:S01]  /*6aa0*/  F2FP.SATFINITE.E5M2.F32.PACK_AB_MERGE_C R133, RZ, R133, RZ ;  /* 0x00000085ff85723e */ /* 0x000fe200048060ff */
[-C--:B------:R-:W-:Y:S01]  /*6ab0*/  FMUL R128, R128, R8.reuse ;  /* 0x0000000880807220 */ /* 0x080fe20000400000 */
[----:B------:R-:W-:Y:S01]  /*6ac0*/  F2FP.SATFINITE.E5M2.F32.PACK_AB_MERGE_C R131, RZ, R131, RZ ;  /* 0x00000083ff83723e */ /* 0x000fe200048060ff */
[----:B------:R1:W-:Y:S01]  /*6ad0*/  @!P5 STG.E.U8 desc[UR16][R10.64+0x1], R25 ;  /* 0x000001190a00d986 */ /* 0x0003e2000c101110 */
[C---:B------:R-:W-:Y:S01]  /*6ae0*/  ISETP.LT.OR P5, PT, R27.reuse, 0xa, !P2 ;  /* 0x0000000a1b00780c */ /* 0x040fe200057a1670 */
[----:B------:R-:W-:Y:S01]  /*6af0*/  FMUL R126, R126, R8 ;  /* 0x000000087e7e7220 */ /* 0x000fe20000400000 */
[----:B0-----:R-:W-:Y:S01]  /*6b00*/  F2FP.SATFINITE.E5M2.F32.PACK_AB_MERGE_C R7, RZ, R136, RZ ;  /* 0x00000088ff07723e */ /* 0x001fe200048060ff */
[----:B------:R-:W-:Y:S01]  /*6b10*/  @!P4 STG.E.U8 desc[UR16][R10.64], R139 ;  /* 0x0000008b0a00c986 */ /* 0x000fe2000c101110 */
[----:B------:R-:W-:Y:S01]  /*6b20*/  ISETP.LT.OR P4, PT, R27, 0x9, !P1 ;  /* 0x000000091b00780c */ /* 0x000fe20004f81670 */
[-C--:B------:R-:W-:Y:S01]  /*6b30*/  FMUL R127, R127, R8.reuse ;  /* 0x000000087f7f7220 */ /* 0x080fe20000400000 */
[----:B------:R-:W-:Y:S01]  /*6b40*/  F2FP.SATFINITE.E5M2.F32.PACK_AB_MERGE_C R129, RZ, R129, RZ ;  /* 0x00000081ff81723e */ /* 0x000fe200048060ff */
[----:B------:R-:W-:Y:S01]  /*6b50*/  @!P6 STG.E.U8 desc[UR16][R12.64+0x8], R137 ;  /* 0x000008890c00e986 */ /* 0x000fe2000c101110 */
[----:B------:R-:W-:Y:S01]  /*6b60*/  ISETP.LT.OR P6, PT, R27, 0xa, !P1 ;  /* 0x0000000a1b00780c */ /* 0x000fe20004fc1670 */
[-C--:B------:R-:W-:Y:S01]  /*6b70*/  FMUL R125, R125, R8.reuse ;  /* 0x000000087d7d7220 */ /* 0x080fe20000400000 */
[----:B------:R-:W-:Y:S01]  /*6b80*/  F2FP.SATFINITE.E5M2.F32.PACK_AB_MERGE_C R127, RZ, R127, RZ ;  /* 0x0000007fff7f723e */ /* 0x000fe200048060ff */
[----:B------:R-:W-:Y:S01]  /*6b90*/  FMUL R124, R124, R8 ;  /* 0x000000087c7c7220 */ /* 0x000fe20000400000 */
[----:B-1----:R-:W-:Y:S01]  /*6ba0*/  F2FP.SATFINITE.E5M2.F32.PACK_AB_MERGE_C R25, RZ, R132, RZ ;  /* 0x00000084ff19723e */ /* 0x002fe200048060ff */
[----:B------:R0:W-:Y:S01]  /*6bb0*/  @!P5 STG.E.U8 desc[UR16][R12.64+0x9], R7 ;  /* 0x000009070c00d986 */ /* 0x0001e2000c101110 */
[----:B------:R-:W-:Y:S01]  /*6bc0*/  ISETP.LT.OR P5, PT, R27, 0x12, !P2 ;  /* 0x000000121b00780c */ /* 0x000fe200057a1670 */
[-C--:B------:R-:W-:Y:S01]  /*6bd0*/  FMUL R123, R123, R8.reuse ;  /* 0x000000087b7b7220 */ /* 0x080fe20000400000 */
[----:B------:R-:W-:Y:S01]  /*6be0*/  F2FP.SATFINITE.E5M2.F32.PACK_AB_MERGE_C R125, RZ, R125, RZ ;  /* 0x0000007dff7d723e */ /* 0x000fe200048060ff */
[----:B------:R-:W-:Y:S01]  /*6bf0*/  @!P4 STG.E.U8 desc[UR16][R10.64+0x8], R135 ;  /* 0x000008870a00c986 */ /* 0x000fe2000c101110 */
[C---:B------:R-:W-:Y:S01]  /*6c00*/  ISETP.LT.OR P4, PT, R27.reuse, 0x11, !P2 ;  /* 0x000000111b00780c */ /* 0x040fe20005781670 */
[-C--:B------:R-:W-:Y:S01]  /*6c10*/  FMUL R122, R122, R8.reuse ;  /* 0x000000087a7a7220 */ /* 0x080fe20000400000 */
[----:B------:R-:W-:Y:S01]  /*6c20*/  F2FP.SATFINITE.E5M2.F32.PACK_AB_MERGE_C R123, RZ, R123, RZ ;  /* 0x0000007bff7b723e */ /* 0x000fe200048060ff */
[----:B------:R1:W-:Y:S01]  /*6c30*/  @!P6 STG.E.U8 desc[UR16][R10.64+0x9], R29 ;  /* 0x0000091d0a00e986 */ /* 0x0003e2000c101110 */
[----:B------:R-:W-:Y:S01]  /*6c40*/  ISETP.LT.OR P6, PT, R27, 0x11, !P1 ;  /* 0x000000111b00780c */ /* 0x000fe20004fc1670 */
[-C--:B------:R-:W-:Y:S01]  /*6c50*/  FMUL R120, R120, R8.reuse ;  /* 0x0000000878787220 */ /* 0x080fe20000400000 */
[----:B------:R-:W-:Y:S01]  /*6c60*/  FMUL R121, R121, R8 ;  /* 0x0000000879797220 */ /* 0x000fe20000400000 */
[----:B0-----:R-:W-:Y:S01]  /*6c70*/  F2FP.SATFINITE.E5M2.F32.PACK_AB_MERGE_C R7, RZ, R130, RZ ;  /* 0x00000082ff07723e */ /* 0x001fe200048060ff */
[-C--:B------:R-:W-:Y:S01]  /*6c80*/  FMUL R119, R119, R8.reuse ;  /* 0x0000000877777220 */ /* 0x080fe20000400000 */
[----:B------:R0:W-:Y:S01]  /*6c90*/  @!P5 STG.E.U8 desc[UR16][R12.64+0x11], R25 ;  /* 0x000011190c00d986 */ /* 0x0001e2000c101110 */
[C---:B------:R-:W-:Y:S01]  /*6ca0*/  ISETP.LT.OR P5, PT, R27.reuse, 0x12, !P1 ;  /* 0x000000121b00780c */ /* 0x040fe20004fa1670 */
[-C--:B------:R-:W-:Y:S01]  /*6cb0*/  FMUL R118, R118, R8.reuse ;  /* 0x0000000876767220 */ /* 0x080fe20000400000 */
[----:B------:R-:W-:Y:S01]  /*6cc0*/  F2FP.SATFINITE.E5M2.F32.PACK_AB_MERGE_C R121, RZ, R121, RZ ;  /* 0x00000079ff79723e */ /* 0x000fe200048060ff */
[----:B------:R-:W-:Y:S01]  /*6cd0*/  @!P4 STG.E.U8 desc[UR16][R12.64+0x10], R133 ;  /* 0x000010850c00c986 */ /* 0x000fe2000c101110 */
[----:B------:R-:W-:Y:S01]  /*6ce0*/  ISETP.LT.OR P4, PT, R27, 0x19, !P2 ;  /* 0x000000191b00780c */ /* 0x000fe20005781670 */
[----:B------:R-:W-:Y:S01]  /*6cf0*/  FMUL R117, R117, R8 ;  /* 0x0000000875757220 */ /* 0x000fe20000400000 */
[----:B-1----:R-:W-:Y:S01]  /*6d00*/  F2FP.SATFINITE.E5M2.F32.PACK_AB_MERGE_C R29, RZ, R128, RZ ;  /* 0x00000080ff1d723e */ /* 0x002fe200048060ff */
[----:B------:R-:W-:Y:S01]  /*6d10*/  @!P6 STG.E.U8 desc[UR16][R10.64+0x10], R131 ;  /* 0x000010830a00e986 */ /* 0x000fe2000c101110 */
[C---:B------:R-:W-:Y:S01]  /*6d20*/  ISETP.LT.OR P6, PT, R27.reuse, 0x1a, !P2 ;  /* 0x0000001a1b00780c */ /* 0x040fe200057c1670 */
[-C--:B------:R-:W-:Y:S01]  /*6d30*/  FMUL R116, R116, R8.reuse ;  /* 0x0000000874747220 */ /* 0x080fe20000400000 */
[----:B------:R-:W-:Y:S01]  /*6d40*/  F2FP.SATFINITE.E5M2.F32.PACK_AB_MERGE_C R119, RZ, R119, RZ ;  /* 0x00000077ff77723e */ /* 0x000fe200048060ff */
[----:B------:R-:W-:Y:S01]  /*6d50*/  FMUL R114, R114, R8 ;  /* 0x0000000872727220 */ /* 0x000fe20000400000 */
[----:B0-----:R-:W-:Y:S01]  /*6d60*/  F2FP.SATFINITE.E5M2.F32.PACK_AB_MERGE_C R25, RZ, R126, RZ ;  /* 0x0000007eff19723e */ /* 0x001fe200048060ff */
[----:B------:R0:W-:Y:S01]  /*6d70*/  @!P5 STG.E.U8 desc[UR16][R10.64+0x11], R7 ;  /* 0x000011070a00d986 */ /* 0x0001e2000c101110 */
[----:B------:R-:W-:Y:S01]  /*6d80*/  ISETP.LT.OR P5, PT, R27, 0x1a, !P1 ;  /* 0x0000001a1b00780c */ /* 0x000fe20004fa1670 */
        /* <DEDUP_REMOVED lines=11> */
[----:B0-----:R-:W-:Y:S01]  /*6e40*/  F2FP.SATFINITE.E5M2.F32.PACK_AB_MERGE_C R7, RZ, R124, RZ ;  /* 0x0000007cff07723e */ /* 0x001fe200048060ff */
[----:B------:R0:W-:Y:S01]  /*6e50*/  @!P5 STG.E.U8 desc[UR16][R10.64+0x19], R25 ;  /* 0x000019190a00d986 */ /* 0x0001e2000c101110 */
[C---:B------:R-:W-:Y:S01]  /*6e60*/  ISETP.LT.OR P5, PT, R27.reuse, 0x22, !P2 ;  /* 0x000000221b00780c */ /* 0x040fe200057a1670 */
[-C--:B------:R-:W-:Y:S01]  /*6e70*/  FMUL R110, R110, R8.reuse ;  /* 0x000000086e6e7220 */ /* 0x080fe20000400000 */
[----:B------:R-:W-:Y:S01]  /*6e80*/  F2FP.SATFINITE.E5M2.F32.PACK_AB_MERGE_C R111, RZ, R111, RZ ;  /* 0x0000006fff6f723e */ /* 0x000fe200048060ff */
[----:B------:R-:W-:Y:S01]  /*6e90*/  @!P4 STG.E.U8 desc[UR16][R10.64+0x18], R127 ;  /* 0x0000187f0a00c986 */ /* 0x000fe2000c101110 */
[C---:B------:R-:W-:Y:S01]  /*6ea0*/  ISETP.LT.OR P4, PT, R27.reuse, 0x21, !P1 ;  /* 0x000000211b00780c */ /* 0x040fe20004f81670 */
[----:B------:R-:W-:Y:S01]  /*6eb0*/  FMUL R108, R108, R8 ;  /* 0x000000086c6c7220 */ /* 0x000fe20000400000 */
[----:B-1----:R-:W-:Y:S01]  /*6ec0*/  F2FP.SATFINITE.E5M2.F32.PACK_AB_MERGE_C R29, RZ, R122, RZ ;  /* 0x0000007aff1d723e */ /* 0x002fe200048060ff */
[----:B------:R-:W-:Y:S01]  /*6ed0*/  @!P6 STG.E.U8 desc[UR16][R12.64+0x20], R125 ;  /* 0x0000207d0c00e986 */ /* 0x000fe2000c101110 */
[----:B------:R-:W-:Y:S01]  /*6ee0*/  ISETP.LT.OR P6, PT, R27, 0x22, !P1 ;  /* 0x000000221b00780c */ /* 0x000fe20004fc1670 */
[-C--:B------:R-:W-:Y:S01]  /*6ef0*/  FMUL R109, R109, R8.reuse ;  /* 0x000000086d6d7220 */ /* 0x080fe20000400000 */
[----:B------:R-:W-:Y:S01]  /*6f00*/  FMUL R107, R107, R8 ;  /* 0x000000086b6b7220 */ /* 0x000fe20000400000 */
[----:B0-----:R-:W-:Y:S01]  /*6f10*/  F2FP.SATFINITE.E5M2.F32.PACK_AB_MERGE_C R25, RZ, R120, RZ ;  /* 0x00000078ff19723e */ /* 0x001fe200048060ff */
[-C--:B------:R-:W-:Y:S01]  /*6f20*/  FMUL R106, R106, R8.reuse ;  /* 0x000000086a6a7220 */ /* 0x080fe20000400000 */
        /* <DEDUP_REMOVED lines=33> */
[----:B------:R-:W-:Y:S01]  /*7140*/  ISETP.LT.OR P4, PT, R27, 0x31, !P1 ;  /* 0x000000311b00780c */ /* 0x000fe20004f81670 */
[-C--:B------:R-:W-:Y:S01]  /*7150*/  FMUL R97, R97, R8.reuse ;  /* 0x0000000861617220 */ /* 0x080fe20000400000 */
[-C--:B------:R-:W-:Y:S01]  /*7160*/  FMUL R95, R95, R8.reuse ;  /* 0x000000085f5f7220 */ /* 0x080fe20000400000 */
        /* <DEDUP_REMOVED lines=37> */
[-C--:B------:R-:W-:Y:S01]  /*73c0*/  FMUL R19, R19, R8.reuse ;  /* 0x0000000813137220 */ /* 0x080fe20000400000 */
        /* <DEDUP_REMOVED lines=17> */
[----:B------:R-:W-:Y:S01]  /*74e0*/  F2FP.SATFINITE.E5M2.F32.PACK_AB_MERGE_C R15, RZ, R15, RZ ;  /* 0x0000000fff0f723e */ /* 0x000fe200048060ff */
[----:B------:R1:W-:Y:S01]  /*74f0*/  @!P6 STG.E.U8 desc[UR16][R12.64+0x49], R29 ;  /* 0x0000491d0c00e986 */ /* 0x0003e2000c101110 */
[----:B------:R-:W-:-:S02]  /*7500*/  ISETP.LT.OR P6, PT, R27, 0x51, !P2 ;  /* 0x000000511b00780c */ /* 0x000fc400057c1670 */
[----:B------:R-:W-:Y:S02]  /*7510*/  F2FP.SATFINITE.E5M2.F32.PACK_AB_MERGE_C R17, RZ, R17, RZ ;  /* 0x00000011ff11723e */ /* 0x000fe400048060ff */
[----:B0-----:R-:W-:Y:S01]  /*7520*/  F2FP.SATFINITE.E5M2.F32.PACK_AB_MERGE_C R7, RZ, R100, RZ ;  /* 0x00000064ff07723e */ /* 0x001fe200048060ff */
[----:B------:R0:W-:Y:S01]  /*7530*/  @!P5 STG.E.U8 desc[UR16][R10.64+0x49], R25 ;  /* 0x000049190a00d986 */ /* 0x0001e2000c101110 */
[----:B------:R-:W-:-:S03]  /*7540*/  ISETP.LT.OR P5, PT, R27, 0x52, !P2 ;  /* 0x000000521b00780c */ /* 0x000fc600057a1670 */
[----:B------:R-:W-:Y:S01]  /*7550*/  @!P4 STG.E.U8 desc[UR16][R10.64+0x48], R103 ;  /* 0x000048670a00c986 */ /* 0x000fe2000c101110 */
[C---:B------:R-:W-:Y:S02]  /*7560*/  ISETP.LT.OR P4, PT, R27.reuse, 0x51, !P1 ;  /* 0x000000511b00780c */ /* 0x040fe40004f81670 */
[----:B-1----:R-:W-:Y:S01]  /*7570*/  F2FP.SATFINITE.E5M2.F32.PACK_AB_MERGE_C R29, RZ, R98, RZ ;  /* 0x00000062ff1d723e */ /* 0x002fe200048060ff */
[----:B------:R-:W-:Y:S01]  /*7580*/  @!P6 STG.E.U8 desc[UR16][R12.64+0x50], R101 ;  /* 0x000050650c00e986 */ /* 0x000fe2000c101110 */
[----:B------:R-:W-:Y:S02]  /*7590*/  ISETP.LT.OR P6, PT, R27, 0x52, !P1 ;  /* 0x000000521b00780c */ /* 0x000fe40004fc1670 */
[----:B0-----:R-:W-:-:S03]  /*75a0*/  F2FP.SATFINITE.E5M2.F32.PACK_AB_MERGE_C R25, RZ, R96, RZ ;  /* 0x00000060ff19723e */ /* 0x001fc600048060ff */
[----:B------:R0:W-:Y:S01]  /*75b0*/  @!P5 STG.E.U8 desc[UR16][R12.64+0x51], R7 ;  /* 0x000051070c00d986 */ /* 0x0001e2000c101110 */
[----:B------:R-:W-:-:S03]  /*75c0*/  ISETP.LT.OR P5, PT, R27, 0x5a, !P2 ;  /* 0x0000005a1b00780c */ /* 0x000fc600057a1670 */
[----:B------:R-:W-:Y:S01]  /*75d0*/  @!P4 STG.E.U8 desc[UR16][R10.64+0x50], R99 ;  /* 0x000050630a00c986 */ /* 0x000fe2000c101110 */
[----:B------:R-:W-:-:S03]  /*75e0*/  ISETP.LT.OR P4, PT, R27, 0x59, !P2 ;  /* 0x000000591b00780c */ /* 0x000fc60005781670 */
[----:B------:R1:W-:Y:S01]  /*75f0*/  @!P6 STG.E.U8 desc[UR16][R10.64+0x51], R29 ;  /* 0x0000511d0a00e986 */ /* 0x0003e2000c101110 */
[----:B------:R-:W-:Y:S02]  /*7600*/  ISETP.LT.OR P6, PT, R27, 0x59, !P1 ;  /* 0x000000591b00780c */ /* 0x000fe40004fc1670 */
[----:B0-----:R-:W-:-:S03]  /*7610*/  F2FP.SATFINITE.E5M2.F32.PACK_AB_MERGE_C R7, RZ, R94, RZ ;  /* 0x0000005eff07723e */ /* 0x001fc600048060ff */
        /* <DEDUP_REMOVED lines=27> */
[----:B------:R-:W-:Y:S01]  /*77d0*/  @!P6 STG.E.U8 desc[UR16][R10.64+0x69], R29 ;  /* 0x0000691d0a00e986 */ /* 0x000fe2000c101110 */
[----:B------:R-:W-:Y:S02]  /*77e0*/  ISETP.LT.OR P6, PT, R27, 0x71, !P1 ;  /* 0x000000711b00780c */ /* 0x000fe40004fc1670 */
[----:B0-----:R-:W-:-:S03]  /*77f0*/  F2FP.SATFINITE.E5M2.F32.PACK_AB_MERGE_C R7, RZ, R18, RZ ;  /* 0x00000012ff07723e */ /* 0x001fc600048060ff */
[----:B------:R-:W-:Y:S01]  /*7800*/  @!P5 STG.E.U8 desc[UR16][R12.64+0x71], R25 ;  /* 0x000071190c00d986 */ /* 0x000fe2000c101110 */
[C---:B------:R-:W-:Y:S02]  /*7810*/  ISETP.LT.OR P5, PT, R27.reuse, 0x79, !P2 ;  /* 0x000000791b00780c */ /* 0x040fe400057a1670 */
[C---:B------:R-:W-:Y:S01]  /*7820*/  ISETP.LT.OR P2, PT, R27.reuse, 0x7a, !P2 ;  /* 0x0000007a1b00780c */ /* 0x040fe20005741670 */
[----:B------:R0:W-:Y:S01]  /*7830*/  @!P4 STG.E.U8 desc[UR16][R12.64+0x70], R21 ;  /* 0x000070150c00c986 */ /* 0x0001e2000c101110 */
[----:B------:R-:W-:-:S03]  /*7840*/  ISETP.LT.OR P4, PT, R27, 0x72, !P1 ;  /* 0x000000721b00780c */ /* 0x000fc60004f81670 */
[----:B------:R1:W-:Y:S01]  /*7850*/  @!P6 STG.E.U8 desc[UR16][R10.64+0x70], R19 ;  /* 0x000070130a00e986 */ /* 0x0003e2000c101110 */
[C---:B------:R-:W-:Y:S02]  /*7860*/  ISETP.LT.OR P6, PT, R27.reuse, 0x79, !P1 ;  /* 0x000000791b00780c */ /* 0x040fe40004fc1670 */
[----:B------:R-:W-:Y:S02]  /*7870*/  ISETP.LT.OR P1, PT, R27, 0x7a, !P1 ;  /* 0x0000007a1b00780c */ /* 0x000fe40004f21670 */
[----:B0-----:R-:W-:-:S05]  /*7880*/  F2FP.SATFINITE.E5M2.F32.PACK_AB_MERGE_C R21, RZ, R16, RZ ;  /* 0x00000010ff15723e */ /* 0x001fca00048060ff */
[----:B------:R0:W-:Y:S01]  /*7890*/  @!P4 STG.E.U8 desc[UR16][R10.64+0x71], R7 ;  /* 0x000071070a00c986 */ /* 0x0001e2000c101110 */
[----:B-1----:R-:W-:-:S03]  /*78a0*/  F2FP.SATFINITE.E5M2.F32.PACK_AB_MERGE_C R19, RZ, R14, RZ ;  /* 0x0000000eff13723e */ /* 0x002fc600048060ff */
[----:B------:R0:W-:Y:S04]  /*78b0*/  @!P5 STG.E.U8 desc[UR16][R12.64+0x78], R15 ;  /* 0x0000780f0c00d986 */ /* 0x0001e8000c101110 */
[----:B------:R0:W-:Y:S04]  /*78c0*/  @!P2 STG.E.U8 desc[UR16][R12.64+0x79], R19 ;  /* 0x000079130c00a986 */ /* 0x0001e8000c101110 */
[----:B------:R0:W-:Y:S04]  /*78d0*/  @!P6 STG.E.U8 desc[UR16][R10.64+0x78], R17 ;  /* 0x000078110a00e986 */ /* 0x0001e8000c101110 */
[----:B------:R0:W-:Y:S02]  /*78e0*/  @!P1 STG.E.U8 desc[UR16][R10.64+0x79], R21 ;  /* 0x000079150a009986 */ /* 0x0001e4000c101110 */
.L_x_167:
[----:B------:R-:W-:Y:S05]  /*78f0*/  BSYNC B0 ;  /* 0x0000000000007941 */ /* 0x000fea0003800000 */
.L_x_37:
[----:B------:R-:W-:Y:S01]  /*7900*/  ULDC UR6, c[0x0][0xc] ;  /* 0x0000030000067ab9 */ /* 0x000fe20000000800 */
[----:B------:R-:W-:Y:S01]  /*7910*/  ULDC UR7, c[0x0][0x10] ;  /* 0x0000040000077ab9 */ /* 0x000fe20000000800 */
[----:B0-----:R-:W0:Y:S01]  /*7920*/  LDC R7, c[0x0][0x14] ;  /* 0x00000500ff077b82 */ /* 0x001e220000000800 */
[----:B------:R-:W-:Y:S01]  /*7930*/  UIMAD.WIDE.U32 UR6, UR6, UR7, URZ ;  /* 0x00000007060672a5 */ /* 0x000fe2000f8e003f */
[----:B----4-:R-:W-:Y:S02]  /*7940*/  IMAD.MOV.U32 R10, RZ, RZ, -0x1 ;  /* 0xffffffffff0a7424 */ /* 0x010fe400078e00ff */
[----:B-----5:R-:W-:-:S03]  /*7950*/  IMAD.MOV.U32 R6, RZ, RZ, -0x1 ;  /* 0xffffffffff067424 */ /* 0x020fc600078e00ff */
[----:B0-----:R-:W-:-:S04]  /*7960*/  IMAD.WIDE.U32 R2, R7, UR6, R2 ;  /* 0x0000000607027c25 */ /* 0x001fc8000f8e0002 */
[----:B------:R-:W-:Y:S01]  /*7970*/  IMAD R7, R7, UR7, RZ ;  /* 0x0000000707077c24 */ /* 0x000fe2000f8e02ff */
[----:B------:R-:W-:Y:S02]  /*7980*/  ULDC.64 UR6, c[0x0][0x650] ;  /* 0x0001940000067ab9 */ /* 0x000fe40000000a00 */
[----:B------:R-:W-:Y:S01]  /*7990*/  ISETP.GE.U32.AND P1, PT, R2, UR6, PT ;  /* 0x0000000602007c0c */ /* 0x000fe2000bf26070 */
[--C-:B------:R-:W-:Y:S01]  /*79a0*/  IMAD.IADD R3, R3, 0x1, R7.reuse ;  /* 0x0000000103037824 */ /* 0x100fe200078e0207 */
[----:B------:R-:W-:-:S04]  /*79b0*/  PRMT R7, RZ, 0x7610, R7 ;  /* 0x00007610ff077816 */ /* 0x000fc80000000007 */
[----:B------:R-:W-:-:S13]  /*79c0*/  ISETP.GE.U32.AND.EX P1, PT, R3, UR7, PT, P1 ;  /* 0x0000000703007c0c */ /* 0x000fda000bf26110 */
[----:B------:R-:W-:Y:S05]  /*79d0*/  @P1 BRA `(.L_x_168) ;  /* 0x0000000400601947 */ /* 0x000fea0003800000 */
[----:B------:R-:W0:Y:S01]  /*79e0*/  S2R R20, SR_CTAID.X ;  /* 0x0000000000147919 */ /* 0x000e220000002500 */
[----:B------:R-:W4:Y:S01]  /*79f0*/  LDC.64 R14, c[0x0][0x628] ;  /* 0x00018a00ff0e7b82 */ /* 0x000f220000000a00 */
[----:B------:R-:W-:Y:S01]  /*7a00*/  ULDC UR6, c[0x0][0x150] ;  /* 0x0000540000067ab9 */ /* 0x000fe20000000800 */
[----:B-1----:R-:W-:Y:S01]  /*7a10*/  IMAD.MOV.U32 R12, RZ, RZ, R2 ;  /* 0x000000ffff0c7224 */ /* 0x002fe200078e0002 */
[----:B------:R-:W1:Y:S01]  /*7a20*/  S2R R22, SR_CTAID.Y ;  /* 0x0000000000167919 */ /* 0x000e620000002600 */
[----:B------:R-:W-:-:S04]  /*7a30*/  IMAD.MOV.U32 R13, RZ, RZ, R3 ;  /* 0x000000ffff0d7224 */ /* 0x000fc800078e0003 */
[----:B------:R-:W1:Y:S08]  /*7a40*/  LDC R23, c[0x0][0x144] ;  /* 0x00005100ff177b82 */ /* 0x000e700000000800 */
[----:B------:R-:W1:Y:S08]  /*7a50*/  LDC R16, c[0x0][0x630] ;  /* 0x00018c00ff107b82 */ /* 0x000e700000000800 */
[----:B------:R-:W1:Y:S01]  /*7a60*/  LDC.64 R18, c[0x0][0x620] ;  /* 0x00018800ff127b82 */ /* 0x000e620000000a00 */
[----:B----4-:R-:W-:-:S04]  /*7a70*/  ISETP.NE.U32.AND P1, PT, R14, RZ, PT ;  /* 0x000000ff0e00720c */ /* 0x010fc80003f25070 */
[----:B------:R-:W-:Y:S02]  /*7a80*/  ISETP.NE.AND.EX P1, PT, R15, RZ, PT, P1 ;  /* 0x000000ff0f00720c */ /* 0x000fe40003f25310 */
[----:B0-----:R-:W-:-:S05]  /*7a90*/  I2FP.F32.U32 R6, R20 ;  /* 0x0000001400067245 */ /* 0x001fca0000201000 */
[----:B------:R-:W-:-:S04]  /*7aa0*/  FMUL R6, R6, UR6 ;  /* 0x0000000606067c20 */ /* 0x000fc80008400000 */
[----:B------:R0:W4:Y:S02]  /*7ab0*/  F2I.U32.TRUNC.NTZ R21, R6 ;  /* 0x0000000600157305 */ /* 0x000124000020f000 */
[----:B------:R-:W-:Y:S05]  /*7ac0*/  @!P1 BRA `(.L_x_169) ;  /* 0x0000000000289947 */ /* 0x000fea0003800000 */
[----:B------:R-:W5:Y:S02]  /*7ad0*/  LDC R7, c[0x0][0x634] ;  /* 0x00018d00ff077b82 */ /* 0x000f640000000800 */
[----:B-----5:R-:W-:-:S05]  /*7ae0*/  IADD3 R13, P1, R2, R7, RZ ;  /* 0x00000007020d7210 */ /* 0x020fca0007f3e0ff */
[----:B------:R-:W-:-:S04]  /*7af0*/  IMAD.X R17, RZ, RZ, R3, P1 ;  /* 0x000000ffff117224 */ /* 0x000fc800008e0603 */
[----:B0-----:R-:W-:-:S04]  /*7b00*/  IMAD.WIDE.U32 R6, R17, R14, RZ ;  /* 0x0000000e11067225 */ /* 0x001fc800078e00ff */
[----:B------:R-:W-:-:S04]  /*7b10*/  IMAD.WIDE.U32 R10, P1, R13, R15, R6 ;  /* 0x0000000f0d0a7225 */ /* 0x000fc80007820006 */
[----:B------:R-:W-:-:S04]  /*7b20*/  IMAD.WIDE.U32 R6, R13, R14, RZ ;  /* 0x0000000e0d067225 */ /* 0x000fc800078e00ff */
[----:B------:R-:W-:Y:S01]  /*7b30*/  IMAD.X R13, RZ, RZ, RZ, P1 ;  /* 0x000000ffff0d7224 */ /* 0x000fe200008e06ff */
[----:B------:R-:W-:Y:S01]  /*7b40*/  IADD3 RZ, P1, R7, R10, RZ ;  /* 0x0000000a07ff7210 */ /* 0x000fe20007f3e0ff */
[----:B------:R-:W-:-:S04]  /*7b50*/  IMAD.MOV.U32 R12, RZ, RZ, R11 ;  /* 0x000000ffff0c7224 */ /* 0x000fc800078e000b */
[----:B------:R-:W-:-:S08]  /*7b60*/  IMAD.WIDE.U32.X R12, R17, R15, R12, P1 ;  /* 0x0000000f110c7225 */ /* 0x000fd000008e040c */
.L_x_169:
[----:B------:R-:W5:Y:S01]  /*7b70*/  LDC.64 R28, c[0x0][0x640] ;  /* 0x00019000ff1c7b82 */ /* 0x000f620000000a00 */
[-C--:B-1----:R-:W-:Y:S01]  /*7b80*/  SHF.R.U64 R17, R12, R16.reuse, R13 ;  /* 0x000000100c117219 */ /* 0x082fe2000000120d */
[----:B----4-:R-:W-:Y:S01]  /*7b90*/  IMAD.MOV R21, RZ, RZ, -R21 ;  /* 0x000000ffff157224 */ /* 0x010fe200078e0a15 */
[----:B0-----:R-:W-:Y:S01]  /*7ba0*/  SHF.R.U32.HI R6, RZ, R16, R13 ;  /* 0x00000010ff067219 */ /* 0x001fe2000001160d */
[----:B------:R-:W-:Y:S01]  /*7bb0*/  ULDC UR6, c[0x0][0x154] ;  /* 0x0000550000067ab9 */ /* 0x000fe20000000800 */
[----:B------:R-:W-:Y:S01]  /*7bc0*/  IADD3 R11, P1, RZ, -R17, RZ ;  /* 0x80000011ff0b7210 */ /* 0x000fe20007f3e0ff */
[----:B------:R-:W-:Y:S02]  /*7bd0*/  IMAD R23, R23, R21, R20 ;  /* 0x0000001517177224 */ /* 0x000fe400078e0214 */
[----:B------:R-:W0:Y:S01]  /*7be0*/  LDC R12, c[0x0][0x618] ;  /* 0x00018600ff0c7b82 */ /* 0x000e220000000800 */
[----:B------:R-:W-:Y:S02]  /*7bf0*/  IMAD.MOV.U32 R13, RZ, RZ, 0x1 ;  /* 0x00000001ff0d7424 */ /* 0x000fe400078e00ff */
[----:B------:R-:W-:-:S04]  /*7c00*/  IMAD.X R7, RZ, RZ, ~R6, P1 ;  /* 0x000000ffff077224 */ /* 0x000fc800008e0e06 */
[-C--:B------:R-:W-:Y:S01]  /*7c10*/  IMAD R10, R7, R18.reuse, RZ ;  /* 0x00000012070a7224 */ /* 0x080fe200078e02ff */
[----:B--23--:R-:W1:Y:S01]  /*7c20*/  LDC R24, c[0x0][0x608] ;  /* 0x00018200ff187b82 */ /* 0x00ce620000000800 */
[----:B------:R-:W-:-:S04]  /*7c30*/  IMAD.WIDE.U32 R6, R11, R18, R2 ;  /* 0x000000120b067225 */ /* 0x000fc800078e0002 */
[----:B------:R-:W-:Y:S01]  /*7c40*/  IMAD R11, R11, R19, R10 ;  /* 0x000000130b0b7224 */ /* 0x000fe200078e020a */
[----:B------:R-:W-:Y:S02]  /*7c50*/  I2FP.F32.U32 R10, R22 ;  /* 0x00000016000a7245 */ /* 0x000fe40000201000 */
[----:B------:R-:W2:Y:S01]  /*7c60*/  LDC R26, c[0x0][0x658] ;  /* 0x00019600ff1a7b82 */ /* 0x000ea20000000800 */
[----:B------:R-:W-:Y:S01]  /*7c70*/  IMAD.IADD R7, R7, 0x1, R11 ;  /* 0x0000000107077824 */ /* 0x000fe200078e020b */
[----:B-----5:R-:W-:Y:S01]  /*7c80*/  ISETP.NE.U32.AND P1, PT, R28, RZ, PT ;  /* 0x000000ff1c00720c */ /* 0x020fe20003f25070 */
[----:B------:R-:W-:Y:S01]  /*7c90*/  FMUL R10, R10, UR6 ;  /* 0x000000060a0a7c20 */ /* 0x000fe20008400000 */
[----:B------:R-:W-:Y:S02]  /*7ca0*/  IMAD.MOV.U32 R11, RZ, RZ, -0x1 ;  /* 0xffffffffff0b7424 */ /* 0x000fe400078e00ff */
[----:B------:R-:W-:Y:S01]  /*7cb0*/  ISETP.NE.AND.EX P1, PT, R29, RZ, PT, P1 ;  /* 0x000000ff1d00720c */ /* 0x000fe20003f25310 */
[----:B------:R3:W4:Y:S01]  /*7cc0*/  F2I.U32.TRUNC.NTZ R19, R10 ;  /* 0x0000000a00137305 */ /* 0x000722000020f000 */
[----:B------:R-:W3:Y:S01]  /*7cd0*/  LDC R21, c[0x0][0x148] ;  /* 0x00005200ff157b82 */ /* 0x000ee20000000800 */
[----:B0-----:R-:W-:-:S02]  /*7ce0*/  SHF.R.U64 R16, R6, R12, R7 ;  /* 0x0000000c06107219 */ /* 0x001fc40000001207 */
[----:B------:R-:W-:-:S05]  /*7cf0*/  SHF.R.U32.HI R7, RZ, R12, R7 ;  /* 0x0000000cff077219 */ /* 0x000fca0000011607 */
[----:B------:R-:W0:Y:S01]  /*7d00*/  LDC R20, c[0x0][0x600] ;  /* 0x00018000ff147b82 */ /* 0x000e220000000800 */
[-CC-:B-1----:R-:W-:Y:S02]  /*7d10*/  SHF.R.U64 R14, R16, R24.reuse, R7.reuse ;  /* 0x00000018100e7219 */ /* 0x182fe40000001207 */
[----:B------:R-:W-:-:S05]  /*7d20*/  SHF.R.U32.HI R7, RZ, R24, R7 ;  /* 0x00000018ff077219 */ /* 0x000fca0000011607 */
[----:B------:R-:W1:Y:S01]  /*7d30*/  LDC R27, c[0x0][0x648] ;  /* 0x00019200ff1b7b82 */ /* 0x000e620000000800 */
[-CC-:B--2---:R-:W-:Y:S02]  /*7d40*/  SHF.R.U64 R18, R14, R26.reuse, R7.reuse ;  /* 0x0000001a0e127219 */ /* 0x184fe40000001207 */
[-C--:B------:R-:W-:Y:S02]  /*7d50*/  SHF.L.U32 R11, R11, R26.reuse, RZ ;  /* 0x0000001a0b0b7219 */ /* 0x080fe400000006ff */
[-C--:B------:R-:W-:Y:S01]  /*7d60*/  SHF.R.U32.HI R7, RZ, R26.reuse, R7 ;  /* 0x0000001aff077219 */ /* 0x080fe20000011607 */
[----:B------:R-:W-:Y:S01]  /*7d70*/  IMAD.MOV.U32 R6, RZ, RZ, R18 ;  /* 0x000000ffff067224 */ /* 0x000fe200078e0012 */
[----:B------:R-:W-:Y:S01]  /*7d80*/  SHF.L.U32 R26, R13, R26, RZ ;  /* 0x0000001a0d1a7219 */ /* 0x000fe200000006ff */
[----:B------:R-:W2:Y:S01]  /*7d90*/  LDC R30, c[0x0][0x638] ;  /* 0x00018e00ff1e7b82 */ /* 0x000ea20000000800 */
[----:B------:R-:W-:-:S07]  /*7da0*/  LOP3.LUT R25, RZ, R11, RZ, 0x33, !PT ;  /* 0x0000000bff197212 */ /* 0x000fce00078e33ff */
[----:B------:R-:W0:Y:S01]  /*7db0*/  LDC R31, c[0x0][0x610] ;  /* 0x00018400ff1f7b82 */ /* 0x000e220000000800 */
[----:B----4-:R-:W-:Y:S05]  /*7dc0*/  @!P1 BRA `(.L_x_170) ;  /* 0x0000000000289947 */ /* 0x010fea0003800000 */
[----:B------:R-:W4:Y:S02]  /*7dd0*/  LDC R13, c[0x0][0x64c] ;  /* 0x00019300ff0d7b82 */ /* 0x000f240000000800 */
[----:B----4-:R-:W-:-:S05]  /*7de0*/  IADD3 R13, P1, R18, R13, RZ ;  /* 0x0000000d120d7210 */ /* 0x010fca0007f3e0ff */
[----:B------:R-:W-:-:S04]  /*7df0*/  IMAD.X R15, RZ, RZ, R7, P1 ;  /* 0x000000ffff0f7224 */ /* 0x000fc800008e0607 */
[----:B------:R-:W-:-:S04]  /*7e00*/  IMAD.WIDE.U32 R6, R15, R28, RZ ;  /* 0x0000001c0f067225 */ /* 0x000fc800078e00ff */
[----:B---3--:R-:W-:-:S04]  /*7e10*/  IMAD.WIDE.U32 R10, P1, R13, R29, R6 ;  /* 0x0000001d0d0a7225 */ /* 0x008fc80007820006 */
[----:B------:R-:W-:-:S04]  /*7e20*/  IMAD.WIDE.U32 R6, R13, R28, RZ ;  /* 0x0000001c0d067225 */ /* 0x000fc800078e00ff */
[----:B------:R-:W-:Y:S01]  /*7e30*/  IMAD.X R13, RZ, RZ, RZ, P1 ;  /* 0x000000ffff0d7224 */ /* 0x000fe200008e06ff */
[----:B------:R-:W-:Y:S01]  /*7e40*/  IADD3 RZ, P1, R7, R10, RZ ;  /* 0x0000000a07ff7210 */ /* 0x000fe20007f3e0ff */
[----:B------:R-:W-:-:S04]  /*7e50*/  IMAD.MOV.U32 R12, RZ, RZ, R11 ;  /* 0x000000ffff0c7224 */ /* 0x000fc800078e000b */
[----:B------:R-:W-:-:S08]  /*7e60*/  IMAD.WIDE.U32.X R6, R15, R29, R12, P1 ;  /* 0x0000001d0f067225 */ /* 0x000fd000008e040c */
.L_x_170:
[----:B-1----:R-:W-:Y:S01]  /*7e70*/  SHF.R.U64 R6, R6, R27, R7 ;  /* 0x0000001b06067219 */ /* 0x002fe20000001207 */
[----:B0-----:R-:W-:Y:S01]  /*7e80*/  VIADD R13, R20, 0xffffffff ;  /* 0xffffffff140d7836 */ /* 0x001fe20000000000 */
[----:B------:R-:W-:Y:S01]  /*7e90*/  LOP3.LUT R11, R14, R25, RZ, 0xc0, !PT ;  /* 0x000000190e0b7212 */ /* 0x000fe200078ec0ff */
[----:B------:R-:W-:Y:S02]  /*7ea0*/  IMAD.MOV R19, RZ, RZ, -R19 ;  /* 0x000000ffff137224 */ /* 0x000fe400078e0a13 */
[----:B------:R-:W-:Y:S02]  /*7eb0*/  IMAD.MOV R7, RZ, RZ, -R6 ;  /* 0x000000ffff077224 */ /* 0x000fe400078e0a06 */
[----:B------:R-:W-:Y:S01]  /*7ec0*/  IMAD R26, R26, R6, R11 ;  /* 0x000000061a1a7224 */ /* 0x000fe200078e020b */
[----:B------:R-:W-:Y:S01]  /*7ed0*/  LOP3.LUT R11, R16, R13, RZ, 0xc0, !PT ;  /* 0x0000000d100b7212 */ /* 0x000fe200078ec0ff */
[----:B---3--:R-:W-:Y:S02]  /*7ee0*/  @P3 IMAD R23, R21, R19, R22 ;  /* 0x0000001315173224 */ /* 0x008fe400078e0216 */
[----:B--2---:R-:W-:-:S02]  /*7ef0*/  IMAD R6, R7, R30, R18 ;  /* 0x0000001e07067224 */ /* 0x004fc400078e0212 */
[----:B------:R-:W-:Y:S02]  /*7f00*/  IMAD R26, R26, R31, R23 ;  /* 0x0000001f1a1a7224 */ /* 0x000fe400078e0217 */
[----:B------:R-:W-:Y:S02]  /*7f10*/  IMAD R11, R6, R20, R11 ;  /* 0x00000014060b7224 */ /* 0x000fe400078e020b */
[----:B------:R-:W-:Y:S02]  /*7f20*/  IMAD.MOV.U32 R7, RZ, RZ, 0x1 ;  /* 0x00000001ff077424 */ /* 0x000fe400078e00ff */
[----:B------:R-:W-:Y:S01]  /*7f30*/  IMAD.MOV.U32 R6, RZ, RZ, R17 ;  /* 0x000000ffff067224 */ /* 0x000fe200078e0011 */
[----:B------:R-:W-:Y:S02]  /*7f40*/  SEL R10, R11, R26, !P3 ;  /* 0x0000001a0b0a7207 */ /* 0x000fe40005800000 */
[----:B------:R-:W-:-:S07]  /*7f50*/  SEL R26, R26, R11, !P3 ;  /* 0x0000000b1a1a7207 */ /* 0x000fce0005800000 */
.L_x_168:
[----:B------:R-:W-:Y:S01]  /*7f60*/  LOP3.LUT P1, RZ, R7, 0xff, RZ, 0xc0, !PT ;  /* 0x000000ff07ff7812 */ /* 0x000fe2000782c0ff */
[----:B------:R-:W-:-:S12]  /*7f70*/  IMAD.MOV.U32 R7, RZ, RZ, R26 ;  /* 0x000000ffff077224 */ /* 0x000fd800078e001a */
[----:B------:R-:W-:Y:S05]  /*7f80*/  @P1 BRA `(.L_x_171) ;  /* 0xffffff9000881947 */ /* 0x000fea000383ffff */
[----:B------:R-:W-:Y:S05]  /*7f90*/  EXIT ;  /* 0x000000000000794d */ /* 0x000fea0003800000 */
.L_x_7:
[----:B0-----:R-:W-:Y:S01]  /*7fa0*/  ULDC.64 UR4, c[0x0][0x650] ;  /* 0x0001940000047ab9 */ /* 0x001fe20000000a00 */
        /* <DEDUP_REMOVED lines=25> */
.L_x_173:
[----:B------:R-:W0:Y:S01]  /*8140*/  LDC.64 R28, c[0x0][0x640] ;  /* 0x00019000ff1c7b82 */ /* 0x000e220000000a00 */
[-CC-:B------:R-:W-:Y:S01]  /*8150*/  SHF.R.U64 R21, R16, R10.reuse, R17.reuse ;  /* 0x0000000a10157219 */ /* 0x180fe20000001211 */
[----:B------:R-:W-:Y:S01]  /*8160*/  IMAD.MOV.U32 R27, RZ, RZ, 0x1 ;  /* 0x00000001ff1b7424 */ /* 0x000fe200078e00ff */
[----:B------:R-:W-:Y:S02]  /*8170*/  SHF.R.U32.HI R5, RZ, R10, R17 ;  /* 0x0000000aff057219 */ /* 0x000fe40000011611 */
[----:B------:R-:W-:-:S03]  /*8180*/  IADD3 R7, P0, RZ, -R21, RZ ;  /* 0x80000015ff077210 */ /* 0x000fc60007f1e0ff */
[----:B------:R-:W1:Y:S02]  /*8190*/  LDC R14, c[0x0][0x618] ;  /* 0x00018600ff0e7b82 */ /* 0x000e640000000800 */
[----:B------:R-:W-:Y:S02]  /*81a0*/  IMAD.X R5, RZ, RZ, ~R5, P0 ;  /* 0x000000ffff057224 */ /* 0x000fe400000e0e05 */
[----:B------:R-:W-:-:S04]  /*81b0*/  IMAD.WIDE.U32 R12, R7, R24, R2 ;  /* 0x00000018070c7225 */ /* 0x000fc800078e0002 */
[----:B------:R-:W2:Y:S01]  /*81c0*/  LDC R16, c[0x0][0x608] ;  /* 0x00018200ff107b82 */ /* 0x000ea20000000800 */
[----:B------:R-:W-:-:S04]  /*81d0*/  IMAD R10, R5, R24, RZ ;  /* 0x00000018050a7224 */ /* 0x000fc800078e02ff */
[----:B------:R-:W-:Y:S02]  /*81e0*/  IMAD R5, R7, R25, R10 ;  /* 0x0000001907057224 */ /* 0x000fe400078e020a */
[----:B------:R-:W-:Y:S01]  /*81f0*/  IMAD.MOV.U32 R7, RZ, RZ, -0x1 ;  /* 0xffffffffff077424 */ /* 0x000fe200078e00ff */
[----:B------:R-:W3:Y:S01]  /*8200*/  LDC R26, c[0x0][0x658] ;  /* 0x00019600ff1a7b82 */ /* 0x000ee20000000800 */
[----:B------:R-:W-:Y:S01]  /*8210*/  IMAD.IADD R5, R13, 0x1, R5 ;  /* 0x000000010d057824 */ /* 0x000fe200078e0205 */
[----:B0-----:R-:W-:-:S04]  /*8220*/  ISETP.NE.U32.AND P0, PT, R28, RZ, PT ;  /* 0x000000ff1c00720c */ /* 0x001fc80003f05070 */
        /* <DEDUP_REMOVED lines=8> */
[-CC-:B---3--:R-:W-:Y:S02]  /*82b0*/  SHF.R.U64 R24, R22, R26.reuse, R5.reuse ;  /* 0x0000001a16187219 */ /* 0x188fe40000001205 */
[-C--:B------:R-:W-:Y:S02]  /*82c0*/  SHF.L.U32 R7, R7, R26.reuse, RZ ;  /* 0x0000001a07077219 */ /* 0x080fe400000006ff */
[----:B------:R-:W-:Y:S01]  /*82d0*/  SHF.R.U32.HI R13, RZ, R26, R5 ;  /* 0x0000001aff0d7219 */ /* 0x000fe20000011605 */
[----:B------:R-:W-:Y:S01]  /*82e0*/  IMAD.MOV.U32 R12, RZ, RZ, R24 ;  /* 0x000000ffff0c7224 */ /* 0x000fe200078e0018 */
[----:B------:R-:W-:Y:S01]  /*82f0*/  LOP3.LUT R31, RZ, R7, RZ, 0x33, !PT ;  /* 0x00000007ff1f7212 */ /* 0x000fe200078e33ff */
[----:B------:R-:W3:Y:S01]  /*8300*/  LDC R30, c[0x0][0x610] ;  /* 0x00018400ff1e7b82 */ /* 0x000ee20000000800 */
[----:B------:R-:W-:Y:S05]  /*8310*/  @!P0 BRA `(.L_x_174) ;  /* 0x0000000000288947 */ /* 0x000fea0003800000 */
        /* <DEDUP_REMOVED lines=10> */
.L_x_174:
[----:B-1----:R-:W-:Y:S01]  /*83c0*/  SHF.R.U64 R10, R12, R10, R13 ;  /* 0x0000000a0c0a7219 */ /* 0x002fe2000000120d */
[----:B0-----:R-:W-:Y:S01]  /*83d0*/  VIADD R9, R23, 0xffffffff ;  /* 0xffffffff17097836 */ /* 0x001fe20000000000 */
[----:B------:R-:W-:Y:S01]  /*83e0*/  SHF.L.U32 R27, R27, R26, RZ ;  /* 0x0000001a1b1b7219 */ /* 0x000fe200000006ff */
[----:B------:R-:W-:Y:S01]  /*83f0*/  @P3 IMAD R11, R19, R20, R8 ;  /* 0x00000014130b3224 */ /* 0x000fe200078e0208 */
[----:B------:R-:W-:Y:S01]  /*8400*/  LOP3.LUT R5, R22, R31, RZ, 0xc0, !PT ;  /* 0x0000001f16057212 */ /* 0x000fe200078ec0ff */
[----:B------:R-:W-:Y:S01]  /*8410*/  IMAD.MOV R7, RZ, RZ, -R10 ;  /* 0x000000ffff077224 */ /* 0x000fe200078e0a0a */
[----:B------:R-:W-:Y:S01]  /*8420*/  LOP3.LUT R18, R18, R9, RZ, 0xc0, !PT ;  /* 0x0000000912127212 */ /* 0x000fe200078ec0ff */
[----:B------:R-:W-:Y:S02]  /*8430*/  IMAD.MOV.U32 R16, RZ, RZ, R21 ;  /* 0x000000ffff107224 */ /* 0x000fe400078e0015 */
[----:B------:R-:W-:Y:S02]  /*8440*/  IMAD R10, R27, R10, R5 ;  /* 0x0000000a1b0a7224 */ /* 0x000fe400078e0205 */
[----:B--2---:R-:W-:-:S02]  /*8450*/  IMAD R5, R7, R25, R24 ;  /* 0x0000001907057224 */ /* 0x004fc400078e0218 */
[----:B------:R-:W-:Y:S02]  /*8460*/  IMAD.MOV.U32 R7, RZ, RZ, 0x1 ;  /* 0x00000001ff077424 */ /* 0x000fe400078e00ff */
[----:B---3--:R-:W-:Y:S02]  /*8470*/  IMAD R11, R10, R30, R11 ;  /* 0x0000001e0a0b7224 */ /* 0x008fe400078e020b */
[----:B------:R-:W-:Y:S01]  /*8480*/  IMAD R18, R5, R23, R18 ;  /* 0x0000001705127224 */ /* 0x000fe200078e0212 */
[----:B------:R-:W-:-:S04]  /*8490*/  PRMT R5, R7, 0x7610, R5 ;  /* 0x0000761007057816 */ /* 0x000fc80000000005 */
[----:B------:R-:W-:Y:S02]  /*84a0*/  SEL R7, R18, R11, !P3 ;  /* 0x0000000b12077207 */ /* 0x000fe40005800000 */
[----:B------:R-:W-:-:S07]  /*84b0*/  SEL R18, R11, R18, !P3 ;  /* 0x000000120b127207 */ /* 0x000fce0005800000 */
.L_x_172:
[----:B------:R-:W-:-:S08]  /*84c0*/  NOP ;  /* 0x0000000000007918 */ /* 0x000fd00000000000 */
[----:B------:R-:W0:-:S00]  /*84d0*/  USETMAXREG.DEALLOC.CTAPOOL 0x28 ;  /* 0x00000028000079c8 */ /* 0x000e0000080e0500 */
[----:B0-----:R-:W-:-:S13]  /*84e0*/  ISETP.NE.AND P0, PT, R6, RZ, PT ;  /* 0x000000ff0600720c */ /* 0x001fda0003f05270 */
[----:B------:R-:W-:Y:S05]  /*84f0*/  @P0 EXIT ;  /* 0x000000000000094d */ /* 0x000fea0003800000 */
[----:B------:R-:W-:Y:S01]  /*8500*/  LOP3.LUT P0, RZ, R5, 0xff, RZ, 0xc0, !PT ;  /* 0x000000ff05ff7812 */ /* 0x000fe2000780c0ff */
[----:B------:R-:W-:Y:S02]  /*8510*/  IMAD.MOV.U32 R5, RZ, RZ, 0x1 ;  /* 0x00000001ff057424 */ /* 0x000fe400078e00ff */
[----:B------:R-:W-:-:S10]  /*8520*/  IMAD.MOV.U32 R17, RZ, RZ, RZ ;  /* 0x000000ffff117224 */ /* 0x000fd400078e00ff */
[----:B------:R-:W-:Y:S05]  /*8530*/  @!P0 BRA `(.L_x_175) ;  /* 0x0000000c00388947 */ /* 0x000fea0003800000 */
[----:B------:R-:W0:Y:S01]  /*8540*/  LDC R5, c[0x0][0x28c] ;  /* 0x0000a300ff057b82 */ /* 0x000e220000000800 */
[----:B------:R-:W-:Y:S01]  /*8550*/  ULDC UR5, c[0x0][0x658] ;  /* 0x0001960000057ab9 */ /* 0x000fe20000000800 */
[----:B------:R-:W-:Y:S01]  /*8560*/  UMOV UR7, 0xffffffff ;  /* 0xffffffff00077882 */ /* 0x000fe20000000000 */
[----:B------:R-:W-:Y:S01]  /*8570*/  ULDC UR6, c[0x0][0xc] ;  /* 0x0000030000067ab9 */ /* 0x000fe20000000800 */
[----:B------:R-:W-:Y:S01]  /*8580*/  USHF.L.U32 UR8, UR7, UR5, URZ ;  /* 0x0000000507087299 */ /* 0x000fe2000800063f */
[----:B------:R-:W-:Y:S01]  /*8590*/  BSSY B0, `(.L_x_175) ;  /* 0x00000c8000007945 */ /* 0x000fe20003800000 */
[----:B------:R-:W-:Y:S01]  /*85a0*/  UMOV UR9, 0x1 ;  /* 0x0000000100097882 */ /* 0x000fe20000000000 */
[----:B------:R-:W-:Y:S01]  /*85b0*/  ULDC UR7, c[0x0][0x10] ;  /* 0x0000040000077ab9 */ /* 0x000fe20000000800 */
[----:B------:R-:W1:Y:S01]  /*85c0*/  S2UR UR10, SR_CgaCtaId ;  /* 0x00000000000a79c3 */ /* 0x000e620000008800 */
[----:B------:R-:W-:Y:S01]  /*85d0*/  UIMAD.WIDE.U32 UR6, UR6, UR7, URZ ;  /* 0x00000007060672a5 */ /* 0x000fe2000f8e003f */
[----:B------:R-:W-:Y:S01]  /*85e0*/  IMAD.MOV.U32 R14, RZ, RZ, 0x1 ;  /* 0x00000001ff0e7424 */ /* 0x000fe200078e00ff */
[----:B------:R-:W-:Y:S01]  /*85f0*/  USHF.L.U32 UR18, UR9, UR5, URZ ;  /* 0x0000000509127299 */ /* 0x000fe2000800063f */
[----:B------:R-:W-:Y:S01]  /*8600*/  LOP3.LUT R15, R4, 0x2, RZ, 0xfc, !PT ;  /* 0x00000002040f7812 */ /* 0x000fe200078efcff */
[----:B------:R-:W-:Y:S01]  /*8610*/  IMAD.MOV.U32 R17, RZ, RZ, RZ ;  /* 0x000000ffff117224 */ /* 0x000fe200078e00ff */
[----:B------:R-:W-:Y:S01]  /*8620*/  ULDC UR5, c[0x0][0x14] ;  /* 0x0000050000057ab9 */ /* 0x000fe20000000800 */
[----:B------:R-:W-:Y:S01]  /*8630*/  ULDC UR4, c[0x0][0x600] ;  /* 0x0001800000047ab9 */ /* 0x000fe20000000800 */
[----:B------:R-:W-:-:S02]  /*8640*/  UIMAD.WIDE.U32 UR20, UR6, UR5, URZ ;  /* 0x00000005061472a5 */ /* 0x000fc4000f8e003f */
[----:B------:R-:W-:Y:S02]  /*8650*/  UIMAD UR13, UR7, UR5, URZ ;  /* 0x00000005070d72a4 */ /* 0x000fe4000f8e023f */
[----:B------:R-:W-:Y:S02]  /*8660*/  UIADD3 UR4, UR4, -0x1, URZ ;  /* 0xffffffff04047890 */ /* 0x000fe4000fffe03f */
[----:B------:R-:W-:Y:S01]  /*8670*/  ULOP3.LUT UR17, URZ, UR8, URZ, 0x33, !UPT ;  /* 0x000000083f117292 */ /* 0x000fe2000f8e333f */
[----:B0-----:R-:W-:Y:S01]  /*8680*/  VIADD R5, R5, 0x7f ;  /* 0x0000007f05057836 */ /* 0x001fe20000000000 */
[----:B------:R-:W-:Y:S01]  /*8690*/  UIADD3 UR13, UR21, UR13, URZ ;  /* 0x0000000d150d7290 */ /* 0x000fe2000fffe03f */
[----:B------:R-:W-:-:S03]  /*86a0*/  ULDC.64 UR22, c[0x0][0x198] ;  /* 0x0000660000167ab9 */ /* 0x000fc60000000a00 */
[----:B------:R-:W-:Y:S01]  /*86b0*/  SHF.R.S32.HI R6, RZ, 0x1f, R5 ;  /* 0x0000001fff067819 */ /* 0x000fe20000011405 */
[----:B-1----:R-:W-:-:S03]  /*86c0*/  IMAD.U32 R11, RZ, RZ, UR10 ;  /* 0x0000000aff0b7e24 */ /* 0x002fc6000f8e00ff */
[----:B------:R-:W-:Y:S01]  /*86d0*/  LEA.HI R6, R6, R5, RZ, 0x7 ;  /* 0x0000000506067211 */ /* 0x000fe200078f38ff */
[----:B------:R-:W-:-:S03]  /*86e0*/  IMAD.MOV.U32 R5, RZ, RZ, 0x1 ;  /* 0x00000001ff057424 */ /* 0x000fc600078e00ff */
[----:B------:R-:W-:-:S05]  /*86f0*/  SHF.R.S32.HI R10, RZ, 0x7, R6 ;  /* 0x00000007ff0a7819 */ /* 0x000fca0000011406 */
[----:B------:R-:W-:-:S07]  /*8700*/  VIADD R12, R10, 0x1 ;  /* 0x000000010a0c7836 */ /* 0x000fce0000000000 */
.L_x_186:
[----:B------:R-:W-:-:S03]  /*8710*/  UMOV UR5, 0xffffffff ;  /* 0xffffffff00057882 */ /* 0x000fc60000000000 */
[----:B0-----:R-:W-:Y:S05]  /*8720*/  BRA.DIV UR5, `(.L_x_176) ;  /* 0x0000001205187947 */ /* 0x001fea000b800000 */
[----:B------:R-:W-:-:S13]  /*8730*/  ELECT P0, URZ, PT ;  /* 0x00000000003f782f */ /* 0x000fda0003800000 */
.L_x_200:
[----:B------:R-:W0:Y:S01]  /*8740*/  LDC R6, c[0x0][0x28c] ;  /* 0x0000a300ff067b82 */ /* 0x000e220000000800 */
[----:B------:R-:W-:Y:S01]  /*8750*/  BSSY B1, `(.L_x_177) ;  /* 0x0000039000017945 */ /* 0x000fe20003800000 */
[----:B0-----:R-:W-:-:S13]  /*8760*/  ISETP.LT.OR P0, PT, R6, 0x1, !P0 ;  /* 0x000000010600780c */ /* 0x001fda0004701670 */
[----:B------:R-:W-:Y:S05]  /*8770*/  @P0 BRA `(.L_x_178) ;  /* 0x0000000000d80947 */ /* 0x000fea0003800000 */
[----:B------:R-:W-:Y:S02]  /*8780*/  IMAD R18, R18, 0x2, R11 ;  /* 0x0000000212127824 */ /* 0x000fe400078e020b */
[----:B------:R-:W-:Y:S02]  /*8790*/  IMAD.SHL.U32 R20, R7, 0x80, RZ ;  /* 0x0000008007147824 */ /* 0x000fe400078e00ff */
[----:B------:R-:W-:Y:S02]  /*87a0*/  IMAD.MOV.U32 R23, RZ, RZ, RZ ;  /* 0x000000ffff177224 */ /* 0x000fe400078e00ff */
[----:B------:R-:W-:Y:S02]  /*87b0*/  IMAD.MOV.U32 R6, RZ, RZ, R12 ;  /* 0x000000ffff067224 */ /* 0x000fe400078e000c */
[----:B------:R-:W-:Y:S02]  /*87c0*/  IMAD.MOV.U32 R7, RZ, RZ, R5 ;  /* 0x000000ffff077224 */ /* 0x000fe400078e0005 */
[----:B------:R-:W-:-:S02]  /*87d0*/  IMAD.MOV.U32 R8, RZ, RZ, R17 ;  /* 0x000000ffff087224 */ /* 0x000fc400078e0011 */
[----:B------:R-:W-:-:S07]  /*87e0*/  IMAD.SHL.U32 R19, R18, 0x40, RZ ;  /* 0x0000004012137824 */ /* 0x000fce00078e00ff */
.L_x_181:
[----:B------:R-:W0:Y:S01]  /*87f0*/  S2UR UR5, SR_CgaCtaId ;  /* 0x00000000000579c3 */ /* 0x000e220000008800 */
[----:B------:R-:W-:Y:S02]  /*8800*/  MOV R18, 0x400 ;  /* 0x0000040000127802 */ /* 0x000fe40000000f00 */
[----:B------:R-:W-:Y:S02]  /*8810*/  SHF.L.U32 R9, R7, 0x1f, RZ ;  /* 0x0000001f07097819 */ /* 0x000fe400000006ff */
[----:B------:R-:W-:-:S13]  /*8820*/  LOP3.LUT P1, RZ, R0, 0x7f, RZ, 0xc0, !PT ;  /* 0x0000007f00ff7812 */ /* 0x000fda000782c0ff */
[----:B------:R-:W1:Y:S01]  /*8830*/  @!P1 LDC R13, c[0x0][0x500] ;  /* 0x00014000ff0d9b82 */ /* 0x000e620000000800 */
[----:B0-----:R-:W-:-:S05]  /*8840*/  IMAD.U32 R11, RZ, RZ, UR5 ;  /* 0x00000005ff0b7e24 */ /* 0x001fca000f8e00ff */
[----:B------:R-:W-:-:S05]  /*8850*/  LEA R21, R11, R18, 0x18 ;  /* 0x000000120b157211 */ /* 0x000fca00078ec0ff */
[----:B------:R-:W-:-:S04]  /*8860*/  IMAD R22, R8, 0x8, R21 ;  /* 0x0000000808167824 */ /* 0x000fc800078e0215 */
[----:B------:R-:W0:Y:S02]  /*8870*/  SYNCS.PHASECHK.TRANS64.TRYWAIT P0, [R22+URZ+0x38], R9 ;  /* 0x00003809160075a7 */ /* 0x000e24000800017f */
[----:B01----:R-:W-:Y:S05]  /*8880*/  @!P0 BRA `(.L_x_179) ;  /* 0x0000000c00e08947 */ /* 0x003fea0003800000 */
.L_x_201:
[----:B0-----:R-:W-:Y:S01]  /*8890*/  PRMT R9, R15, 0x9910, RZ ;  /* 0x000099100f097816 */ /* 0x001fe200000000ff */
[----:B------:R0:W-:Y:S03]  /*88a0*/  @!P1 SYNCS.ARRIVE.TRANS64 RZ, [R22+URZ], R13 ;  /* 0x0000000d16ff99a7 */ /* 0x0001e6000800003f */
[----:B------:R-:W-:-:S13]  /*88b0*/  ISETP.NE.AND P0, PT, R9, 0x2, PT ;  /* 0x000000020900780c */ /* 0x000fda0003f05270 */
[----:B0-----:R-:W-:Y:S05]  /*88c0*/  @P0 BRA `(.L_x_180) ;  /* 0x0000000000040947 */ /* 0x001fea0003800000 */
[----:B------:R-:W-:Y:S01]  /*88d0*/  BPT.TRAP 0x1 ;  /* 0x000000040000795c */ /* 0x000fe20000300000 */
.L_x_180:
[----:B------:R-:W-:Y:S01]  /*88e0*/  IMAD.SHL.U32 R18, R8, 0x4000, RZ ;  /* 0x0000400008127824 */ /* 0x000fe200078e00ff */
[----:B------:R-:W-:Y:S01]  /*88f0*/  R2UR UR8, R21 ;  /* 0x00000000150872ca */ /* 0x000fe200000e0000 */
[----:B------:R-:W-:Y:S01]  /*8900*/  VIADD R6, R6, 0xffffffff ;  /* 0xffffffff06067836 */ /* 0x000fe20000000000 */
[----:B------:R-:W-:Y:S01]  /*8910*/  R2UR UR9, R22 ;  /* 0x00000000160972ca */ /* 0x000fe200000e0000 */
[--C-:B------:R-:W-:Y:S01]  /*8920*/  IMAD R9, R11, 0x2000, R18.reuse ;  /* 0x000020000b097824 */ /* 0x100fe200078e0212 */
[----:B------:R-:W-:Y:S01]  /*8930*/  IADD3 R18, R21, 0x1c180, R18 ;  /* 0x0001c18015127810 */ /* 0x000fe20007ffe012 */
[----:B------:R-:W-:Y:S01]  /*8940*/  UIADD3 UR6, UP0, UR22, 0xf0, URZ ;  /* 0x000000f016067890 */ /* 0x000fe2000ff1e03f */
[----:B------:R-:W-:Y:S01]  /*8950*/  R2UR UR11, R19 ;  /* 0x00000000130b72ca */ /* 0x000fe200000e0000 */
[----:B------:R-:W-:Y:S01]  /*8960*/  UIADD3 UR24, UP1, UR22, 0x1f0, URZ ;  /* 0x000001f016187890 */ /* 0x000fe2000ff3e03f */
[----:B------:R-:W-:Y:S01]  /*8970*/  R2UR UR5, R9 ;  /* 0x00000000090572ca */ /* 0x000fe200000e0000 */
[----:B------:R-:W-:Y:S01]  /*8980*/  UIADD3.X UR7, URZ, UR23, URZ, UP0, !UPT ;  /* 0x000000173f077290 */ /* 0x000fe200087fe43f */
[C---:B------:R-:W-:Y:S01]  /*8990*/  R2UR UR10, R23.reuse ;  /* 0x00000000170a72ca */ /* 0x040fe200000e0000 */
[----:B------:R-:W-:Y:S01]  /*89a0*/  VIADD R8, R8, 0x1 ;  /* 0x0000000108087836 */ /* 0x000fe20000000000 */
[----:B------:R-:W-:Y:S01]  /*89b0*/  R2UR UR12, R16 ;  /* 0x00000000100c72ca */ /* 0x000fe200000e0000 */
[----:B------:R-:W-:Y:S01]  /*89c0*/  UIADD3.X UR25, URZ, UR23, URZ, UP1, !UPT ;  /* 0x000000173f197290 */ /* 0x000fe20008ffe43f */
[----:B------:R-:W-:Y:S01]  /*89d0*/  R2UR UR16, R18 ;  /* 0x00000000121072ca */ /* 0x000fe200000e0000 */
[----:B------:R-:W-:Y:S01]  /*89e0*/  UMOV UR14, 0x0 ;  /* 0x00000000000e7882 */ /* 0x000fe20000000000 */
[----:B------:R-:W-:Y:S01]  /*89f0*/  R2UR UR19, R20 ;  /* 0x00000000141372ca */ /* 0x000fe200000e0000 */
[----:B------:R-:W-:Y:S01]  /*8a00*/  UMOV UR15, 0x10000000 ;  /* 0x10000000000f7882 */ /* 0x000fe20000000000 */
[----:B------:R-:W-:Y:S01]  /*8a10*/  ISETP.GT.AND P1, PT, R6, 0x1, PT ;  /* 0x000000010600780c */ /* 0x000fe20003f24270 */
[----:B------:R-:W-:Y:S01]  /*8a20*/  VIADD R23, R23, 0x80 ;  /* 0x0000008017177836 */ /* 0x000fe20000000000 */
[----:B------:R-:W-:Y:S01]  /*8a30*/  ISETP.NE.AND P0, PT, R8, 0x7, PT ;  /* 0x000000070800780c */ /* 0x000fe20003f05270 */
[----:B------:R-:W-:-:S03]  /*8a40*/  UIADD3 UR8, UR8, 0x180, UR5 ;  /* 0x0000018008087890 */ /* 0x000fc6000fffe005 */
[----:B------:R-:W-:Y:S01]  /*8a50*/  UMOV UR5, 0x30000 ;  /* 0x0003000000057882 */ /* 0x000fe20000000000 */
[----:B------:R-:W-:Y:S02]  /*8a60*/  SEL R18, RZ, 0x1, P0 ;  /* 0x00000001ff127807 */ /* 0x000fe40000000000 */
[----:B------:R-:W-:Y:S02]  /*8a70*/  SEL R8, R8, RZ, P0 ;  /* 0x000000ff08087207 */ /* 0x000fe40000000000 */
[----:B------:R-:W-:Y:S01]  /*8a80*/  LOP3.LUT R7, R7, R18, RZ, 0x3c, !PT ;  /* 0x0000001207077212 */ /* 0x000fe200078e3cff */
[----:B------:R0:W-:Y:S02]  /*8a90*/  UTMALDG.3D.MULTICAST [UR8], [UR6], UR5, desc[UR14] ;  /* 0x00000e08060073b4 */ /* 0x0001e40008011805 */
[----:B0-----:R-:W-:Y:S01]  /*8aa0*/  UMOV UR8, UR16 ;  /* 0x0000001000087c82 */ /* 0x001fe20008000000 */
[----:B------:R-:W-:Y:S02]  /*8ab0*/  UMOV UR11, UR19 ;  /* 0x00000013000b7c82 */ /* 0x000fe40008000000 */
[----:B------:R0:W-:Y:S02]  /*8ac0*/  UTMALDG.3D [UR8], [UR24], desc[UR14] ;  /* 0x00000e08180075b4 */ /* 0x0001e40008011000 */
[----:B0-----:R-:W-:Y:S05]  /*8ad0*/  @P1 BRA `(.L_x_181) ;  /* 0xfffffffc00441947 */ /* 0x001fea000383ffff */
.L_x_178:
[----:B------:R-:W-:Y:S05]  /*8ae0*/  BSYNC B1 ;  /* 0x0000000000017941 */ /* 0x000fea0003800000 */
.L_x_177:
[----:B------:R-:W-:Y:S01]  /*8af0*/  LOP3.LUT P1, RZ, R14, 0xff, RZ, 0xc0, !PT ;  /* 0x000000ff0eff7812 */ /* 0x000fe2000782c0ff */
[C---:B------:R-:W-:Y:S01]  /*8b00*/  IMAD.IADD R17, R10.reuse, 0x1, R17 ;  /* 0x000000010a117824 */ /* 0x040fe200078e0211 */
[----:B------:R-:W-:Y:S01]  /*8b10*/  ULDC.64 UR6, c[0x0][0x650] ;  /* 0x0001940000067ab9 */ /* 0x000fe20000000a00 */
[C---:B------:R-:W-:Y:S01]  /*8b20*/  ISETP.GE.U32.AND P2, PT, R10.reuse, 0x7, PT ;  /* 0x000000070a00780c */ /* 0x040fe20003f46070 */
[----:B------:R-:W-:Y:S01]  /*8b30*/  BSSY B1, `(.L_x_182) ;  /* 0x000006b000017945 */ /* 0x000fe20003800000 */
[C---:B------:R-:W-:Y:S01]  /*8b40*/  IMAD.WIDE.U32 R6, R17.reuse, 0x24924925, RZ ;  /* 0x2492492511067825 */ /* 0x040fe200078e00ff */
[C---:B------:R-:W-:Y:S02]  /*8b50*/  ISETP.GT.U32.AND P0, PT, R17.reuse, 0x6, PT ;  /* 0x000000061100780c */ /* 0x040fe40003f04070 */
[----:B------:R-:W-:Y:S01]  /*8b60*/  PRMT R14, RZ, 0x7610, R14 ;  /* 0x00007610ff0e7816 */ /* 0x000fe2000000000e */
[----:B------:R-:W-:Y:S01]  /*8b70*/  IMAD.IADD R9, R17, 0x1, -R7 ;  /* 0x0000000111097824 */ /* 0x000fe200078e0a07 */
[----:B------:R-:W-:Y:S01]  /*8b80*/  ISETP.LT.U32.AND P0, PT, R10, 0x7, P0 ;  /* 0x000000070a00780c */ /* 0x000fe20000701070 */
[----:B------:R-:W-:-:S02]  /*8b90*/  IMAD.MOV.U32 R18, RZ, RZ, -0x1 ;  /* 0xffffffffff127424 */ /* 0x000fc400078e00ff */
[----:B------:R-:W0:Y:S01]  /*8ba0*/  @P1 S2R R11, SR_CgaCtaId ;  /* 0x00000000000b1919 */ /* 0x000e220000008800 */
[----:B------:R-:W-:Y:S01]  /*8bb0*/  SEL R6, RZ, 0x1, !P0 ;  /* 0x00000001ff067807 */ /* 0x000fe20004000000 */
[----:B------:R-:W-:Y:S01]  /*8bc0*/  IMAD.MOV.U32 R16, RZ, RZ, -0x1 ;  /* 0xffffffffff107424 */ /* 0x000fe200078e00ff */
[----:B------:R-:W-:Y:S02]  /*8bd0*/  IADD3 R2, P0, R2, UR20, RZ ;  /* 0x0000001402027c10 */ /* 0x000fe4000ff1e0ff */
[----:B------:R-:W-:Y:S02]  /*8be0*/  @P1 MOV R8, 0x400 ;  /* 0x0000040000081802 */ /* 0x000fe40000000f00 */
[----:B------:R-:W-:Y:S02]  /*8bf0*/  IADD3.X R3, R3, UR13, RZ, P0, !PT ;  /* 0x0000000d03037c10 */ /* 0x000fe400087fe4ff */
[----:B------:R-:W-:Y:S02]  /*8c00*/  ISETP.GE.U32.AND P0, PT, R2, UR6, PT ;  /* 0x0000000602007c0c */ /* 0x000fe4000bf06070 */
[----:B------:R-:W-:Y:S01]  /*8c10*/  LEA.HI R9, R9, R7, RZ, 0x1f ;  /* 0x0000000709097211 */ /* 0x000fe200078ff8ff */
[----:B------:R-:W-:Y:S01]  /*8c20*/  IMAD.MOV.U32 R7, RZ, RZ, -0x1 ;  /* 0xffffffffff077424 */ /* 0x000fe200078e00ff */
[----:B------:R-:W-:-:S02]  /*8c30*/  ISETP.GE.U32.AND.EX P0, PT, R3, UR7, PT, P0 ;  /* 0x0000000703007c0c */ /* 0x000fc4000bf06100 */
[----:B------:R-:W-:Y:S02]  /*8c40*/  LOP3.LUT R5, R5, R6, RZ, 0x3c, !PT ;  /* 0x0000000605057212 */ /* 0x000fe400078e3cff */
[----:B------:R-:W-:-:S04]  /*8c50*/  SHF.R.U32.HI R6, RZ, 0x2, R9 ;  /* 0x00000002ff067819 */ /* 0x000fc80000011609 */
[--C-:B------:R-:W-:Y:S01]  /*8c60*/  @P2 LOP3.LUT R5, R5, 0x1, R6.reuse, 0x78, !PT ;  /* 0x0000000105052812 */ /* 0x100fe200078e7806 */
[----:B------:R-:W-:Y:S01]  /*8c70*/  IMAD R17, R6, -0x7, R17 ;  /* 0xfffffff906117824 */ /* 0x000fe200078e0211 */
[----:B------:R-:W-:Y:S02]  /*8c80*/  PRMT R6, RZ, 0x7610, R6 ;  /* 0x00007610ff067816 */ /* 0x000fe40000000006 */
[----:B0-----:R-:W-:-:S04]  /*8c90*/  @P1 LEA R8, R11, R8, 0x18 ;  /* 0x000000080b081211 */ /* 0x001fc800078ec0ff */
[----:B------:R0:W-:Y:S01]  /*8ca0*/  @P1 SYNCS.ARRIVE.TRANS64.A1T0 RZ, [R8+URZ+0x88], RZ ;  /* 0x000088ff08ff19a7 */ /* 0x0001e2000810003f */
[----:B------:R-:W-:Y:S05]  /*8cb0*/  @P0 BRA `(.L_x_183) ;  /* 0x0000000400480947 */ /* 0x000fea0003800000 */
[----:B------:R-:W1:Y:S01]  /*8cc0*/  S2R R18, SR_CTAID.X ;  /* 0x0000000000127919 */ /* 0x000e620000002500 */
[----:B------:R-:W-:Y:S01]  /*8cd0*/  ULDC.64 UR6, c[0x0][0x628] ;  /* 0x00018a0000067ab9 */ /* 0x000fe20000000a00 */
[----:B------:R-:W2:Y:S01]  /*8ce0*/  LDC R19, c[0x0][0x144] ;  /* 0x00005100ff137b82 */ /* 0x000ea20000000800 */
[----:B------:R-:W-:Y:S01]  /*8cf0*/  ISETP.NE.U32.AND P0, PT, RZ, UR6, PT ;  /* 0x00000006ff007c0c */ /* 0x000fe2000bf05070 */
[----:B------:R-:W3:Y:S01]  /*8d00*/  S2R R13, SR_CTAID.Y ;  /* 0x00000000000d7919 */ /* 0x000ee20000002600 */
[----:B------:R-:W-:Y:S01]  /*8d10*/  ULDC UR8, c[0x0][0x630] ;  /* 0x00018c0000087ab9 */ /* 0x000fe20000000800 */
[----:B------:R-:W-:Y:S01]  /*8d20*/  ULDC UR9, c[0x0][0x150] ;  /* 0x0000540000097ab9 */ /* 0x000fe20000000800 */
[----:B------:R-:W-:Y:S01]  /*8d30*/  ISETP.NE.AND.EX P0, PT, RZ, UR7, PT, P0 ;  /* 0x00000007ff007c0c */ /* 0x000fe2000bf05300 */
[----:B------:R-:W-:Y:S02]  /*8d40*/  IMAD.MOV.U32 R6, RZ, RZ, R2 ;  /* 0x000000ffff067224 */ /* 0x000fe400078e0002 */
[----:B------:R-:W-:Y:S01]  /*8d50*/  IMAD.MOV.U32 R7, RZ, RZ, R3 ;  /* 0x000000ffff077224 */ /* 0x000fe200078e0003 */
[----:B-1----:R-:W-:-:S09]  /*8d60*/  I2FP.F32.U32 R20, R18 ;  /* 0x0000001200147245 */ /* 0x002fd20000201000 */
[----:B------:R-:W-:Y:S05]  /*8d70*/  @!P0 BRA `(.L_x_184) ;  /* 0x0000000000288947 */ /* 0x000fea0003800000 */
[----:B------:R-:W-:Y:S02]  /*8d80*/  ULDC UR5, c[0x0][0x634] ;  /* 0x00018d0000057ab9 */ /* 0x000fe40000000800 */
[----:B------:R-:W-:-:S05]  /*8d90*/  IADD3 R7, P0, R2, UR5, RZ ;  /* 0x0000000502077c10 */ /* 0x000fca000ff1e0ff */
[----:B------:R-:W-:-:S04]  /*8da0*/  IMAD.X R21, RZ, RZ, R3, P0 ;  /* 0x000000ffff157224 */ /* 0x000fc800000e0603 */
[----:B0-----:R-:W-:-:S04]  /*8db0*/  IMAD.WIDE.U32 R8, R21, UR6, RZ ;  /* 0x0000000615087c25 */ /* 0x001fc8000f8e00ff */
[----:B------:R-:W-:-:S04]  /*8dc0*/  IMAD.WIDE.U32 R8, P0, R7, UR7, R8 ;  /* 0x0000000707087c25 */ /* 0x000fc8000f800008 */
[----:B------:R-:W-:-:S04]  /*8dd0*/  IMAD.WIDE.U32 R6, R7, UR6, RZ ;  /* 0x0000000607067c25 */ /* 0x000fc8000f8e00ff */
[----:B------:R-:W-:Y:S01]  /*8de0*/  IMAD.MOV.U32 R6, RZ, RZ, R9 ;  /* 0x000000ffff067224 */ /* 0x000fe200078e0009 */
[----:B------:R-:W-:Y:S01]  /*8df0*/  IADD3 RZ, P1, R7, R8, RZ ;  /* 0x0000000807ff7210 */ /* 0x000fe20007f3e0ff */
[----:B------:R-:W-:-:S04]  /*8e00*/  IMAD.X R7, RZ, RZ, RZ, P0 ;  /* 0x000000ffff077224 */ /* 0x000fc800000e06ff */
[----:B------:R-:W-:-:S08]  /*8e10*/  IMAD.WIDE.U32.X R6, R21, UR7, R6, P1 ;  /* 0x0000000715067c25 */ /* 0x000fd000088e0406 */
.L_x_184:
[----:B------:R-:W-:Y:S01]  /*8e20*/  FMUL R20, R20, UR9 ;  /* 0x0000000914147c20 */ /* 0x000fe20008400000 */
[--C-:B------:R-:W-:Y:S01]  /*8e30*/  SHF.R.U64 R16, R6, UR8, R7.reuse ;  /* 0x0000000806107c19 */ /* 0x100fe20008001207 */
[----:B------:R-:W-:Y:S01]  /*8e40*/  ULDC.64 UR6, c[0x0][0x620] ;  /* 0x0001880000067ab9 */ /* 0x000fe20000000a00 */
[----:B------:R-:W-:Y:S01]  /*8e50*/  SHF.R.U32.HI R6, RZ, UR8, R7 ;  /* 0x00000008ff067c19 */ /* 0x000fe20008011607 */
[----:B------:R-:W-:Y:S01]  /*8e60*/  ULDC.64 UR8, c[0x0][0x640] ;  /* 0x0001900000087ab9 */ /* 0x000fe20000000a00 */
[----:B------:R-:W-:Y:S01]  /*8e70*/  IADD3 R7, P0, RZ, -R16, RZ ;  /* 0x80000010ff077210 */ /* 0x000fe20007f1e0ff */
[----:B------:R-:W0:Y:S01]  /*8e80*/  F2I.U32.TRUNC.NTZ R20, R20 ;  /* 0x0000001400147305 */ /* 0x000e22000020f000 */
[----:B------:R-:W1:Y:S01]  /*8e90*/  LDC R22, c[0x0][0x148] ;  /* 0x00005200ff167b82 */ /* 0x000e620000000800 */
[----:B------:R-:W-:Y:S02]  /*8ea0*/  ULDC UR5, c[0x0][0x618] ;  /* 0x0001860000057ab9 */ /* 0x000fe40000000800 */
[----:B------:R-:W-:Y:S01]  /*8eb0*/  IMAD.X R6, RZ, RZ, ~R6, P0 ;  /* 0x000000ffff067224 */ /* 0x000fe200000e0e06 */
[----:B------:R-:W-:-:S03]  /*8ec0*/  ISETP.NE.U32.AND P0, PT, RZ, UR8, PT ;  /* 0x00000008ff007c0c */ /* 0x000fc6000bf05070 */
[----:B------:R-:W-:Y:S01]  /*8ed0*/  IMAD R6, R6, UR6, RZ ;  /* 0x0000000606067c24 */ /* 0x000fe2000f8e02ff */
[----:B------:R-:W-:-:S03]  /*8ee0*/  ISETP.NE.AND.EX P0, PT, RZ, UR9, PT, P0 ;  /* 0x00000009ff007c0c */ /* 0x000fc6000bf05300 */
[C---:B------:R-:W-:Y:S02]  /*8ef0*/  IMAD R9, R7.reuse, UR7, R6 ;  /* 0x0000000707097c24 */ /* 0x040fe4000f8e0206 */
[----:B------:R-:W-:Y:S01]  /*8f00*/  IMAD.WIDE.U32 R6, R7, UR6, R2 ;  /* 0x0000000607067c25 */ /* 0x000fe2000f8e0002 */
[----:B------:R-:W-:-:S03]  /*8f10*/  ULDC UR6, c[0x0][0x154] ;  /* 0x0000550000067ab9 */ /* 0x000fc60000000800 */
[----:B0-----:R-:W-:Y:S02]  /*8f20*/  IMAD.MOV R8, RZ, RZ, -R20 ;  /* 0x000000ffff087224 */ /* 0x001fe400078e0a14 */
[----:B------:R-:W-:Y:S02]  /*8f30*/  IMAD.IADD R7, R7, 0x1, R9 ;  /* 0x0000000107077824 */ /* 0x000fe400078e0209 */
[----:B--2---:R-:W-:Y:S01]  /*8f40*/  IMAD R18, R19, R8, R18 ;  /* 0x0000000813127224 */ /* 0x004fe200078e0212 */
[----:B---3--:R-:W-:Y:S02]  /*8f50*/  I2FP.F32.U32 R8, R13 ;  /* 0x0000000d00087245 */ /* 0x008fe40000201000 */
[--C-:B------:R-:W-:Y:S02]  /*8f60*/  SHF.R.U64 R19, R6, UR5, R7.reuse ;  /* 0x0000000506137c19 */ /* 0x100fe40008001207 */
[----:B------:R-:W-:Y:S01]  /*8f70*/  SHF.R.U32.HI R6, RZ, UR5, R7 ;  /* 0x00000005ff067c19 */ /* 0x000fe20008011607 */
[----:B------:R-:W-:Y:S01]  /*8f80*/  FMUL R8, R8, UR6 ;  /* 0x0000000608087c20 */ /* 0x000fe20008400000 */
[----:B------:R-:W-:-:S02]  /*8f90*/  ULDC UR5, c[0x0][0x608] ;  /* 0x0001820000057ab9 */ /* 0x000fc40000000800 */
[--C-:B------:R-:W-:Y:S01]  /*8fa0*/  SHF.R.U64 R21, R19, UR5, R6.reuse ;  /* 0x0000000513157c19 */ /* 0x100fe20008001206 */
[----:B------:R0:W2:Y:S01]  /*8fb0*/  F2I.U32.TRUNC.NTZ R24, R8 ;  /* 0x0000000800187305 */ /* 0x0000a2000020f000 */
[----:B------:R-:W-:Y:S01]  /*8fc0*/  SHF.R.U32.HI R6, RZ, UR5, R6 ;  /* 0x00000005ff067c19 */ /* 0x000fe20008011606 */
[----:B------:R-:W-:-:S03]  /*8fd0*/  ULDC UR5, c[0x0][0x658] ;  /* 0x0001960000057ab9 */ /* 0x000fc60000000800 */
[--C-:B------:R-:W-:Y:S02]  /*8fe0*/  SHF.R.U64 R20, R21, UR5, R6.reuse ;  /* 0x0000000515147c19 */ /* 0x100fe40008001206 */
[----:B------:R-:W-:-:S03]  /*8ff0*/  SHF.R.U32.HI R23, RZ, UR5, R6 ;  /* 0x00000005ff177c19 */ /* 0x000fc60008011606 */
[----:B------:R-:W-:Y:S02]  /*9000*/  IMAD.MOV.U32 R6, RZ, RZ, R20 ;  /* 0x000000ffff067224 */ /* 0x000fe400078e0014 */
[----:B------:R-:W-:Y:S01]  /*9010*/  IMAD.MOV.U32 R7, RZ, RZ, R23 ;  /* 0x000000ffff077224 */ /* 0x000fe200078e0017 */
[----:B0-----:R-:W-:Y:S06]  /*9020*/  @!P0 BRA `(.L_x_185) ;  /* 0x0000000000288947 */ /* 0x001fec0003800000 */
[----:B------:R-:W-:Y:S02]  /*9030*/  ULDC UR5, c[0x0][0x64c] ;  /* 0x0001930000057ab9 */ /* 0x000fe40000000800 */
[----:B------:R-:W-:-:S05]  /*9040*/  IADD3 R7, P0, R20, UR5, RZ ;  /* 0x0000000514077c10 */ /* 0x000fca000ff1e0ff */
[----:B------:R-:W-:-:S04]  /*9050*/  IMAD.X R23, RZ, RZ, R23, P0 ;  /* 0x000000ffff177224 */ /* 0x000fc800000e0617 */
[----:B------:R-:W-:-:S04]  /*9060*/  IMAD.WIDE.U32 R8, R23, UR8, RZ ;  /* 0x0000000817087c25 */ /* 0x000fc8000f8e00ff */
[----:B------:R-:W-:-:S04]  /*9070*/  IMAD.WIDE.U32 R8, P0, R7, UR9, R8 ;  /* 0x0000000907087c25 */ /* 0x000fc8000f800008 */
[----:B------:R-:W-:-:S04]  /*9080*/  IMAD.WIDE.U32 R6, R7, UR8, RZ ;  /* 0x0000000807067c25 */ /* 0x000fc8000f8e00ff */
[----:B------:R-:W-:Y:S01]  /*9090*/  IMAD.MOV.U32 R6, RZ, RZ, R9 ;  /* 0x000000ffff067224 */ /* 0x000fe200078e0009 */
[----:B------:R-:W-:Y:S01]  /*90a0*/  IADD3 RZ, P1, R7, R8, RZ ;  /* 0x0000000807ff7210 */ /* 0x000fe20007f3e0ff */
[----:B------:R-:W-:-:S04]  /*90b0*/  IMAD.X R7, RZ, RZ, RZ, P0 ;  /* 0x000000ffff077224 */ /* 0x000fc800000e06ff */
[----:B------:R-:W-:-:S08]  /*90c0*/  IMAD.WIDE.U32.X R6, R23, UR9, R6, P1 ;  /* 0x0000000917067c25 */ /* 0x000fd000088e0406 */
.L_x_185:
[----:B------:R-:W-:Y:S01]  /*90d0*/  ULDC UR5, c[0x0][0x648] ;  /* 0x0001920000057ab9 */ /* 0x000fe20000000800 */
[----:B------:R-:W-:Y:S01]  /*90e0*/  LOP3.LUT R21, R21, UR17, RZ, 0xc0, !PT ;  /* 0x0000001115157c12 */ /* 0x000fe2000f8ec0ff */
[----:B--2---:R-:W-:Y:S01]  /*90f0*/  IMAD.MOV R24, RZ, RZ, -R24 ;  /* 0x000000ffff187224 */ /* 0x004fe200078e0a18 */
[----:B------:R-:W-:Y:S01]  /*9100*/  SHF.R.U64 R6, R6, UR5, R7 ;  /* 0x0000000506067c19 */ /* 0x000fe20008001207 */
[----:B------:R-:W-:Y:S01]  /*9110*/  ULDC UR5, c[0x0][0x638] ;  /* 0x00018e0000057ab9 */ /* 0x000fe20000000800 */
[----:B------:R-:W-:Y:S01]  /*9120*/  LOP3.LUT R9, R19, UR4, RZ, 0xc0, !PT ;  /* 0x0000000413097c12 */ /* 0x000fe2000f8ec0ff */
[----:B-1----:R-:W-:Y:S01]  /*9130*/  @P3 IMAD R18, R22, R24, R13 ;  /* 0x0000001816123224 */ /* 0x002fe200078e020d */
[----:B------:R-:W-:Y:S01]  /*9140*/  ULDC UR6, c[0x0][0x610] ;  /* 0x0001840000067ab9 */ /* 0x000fe20000000800 */
[----:B------:R-:W-:Y:S02]  /*9150*/  IMAD.MOV R7, RZ, RZ, -R6 ;  /* 0x000000ffff077224 */ /* 0x000fe400078e0a06 */
[----:B------:R-:W-:-:S02]  /*9160*/  IMAD R21, R6, UR18, R21 ;  /* 0x0000001206157c24 */ /* 0x000fc4000f8e0215 */
[----:B------:R-:W-:Y:S01]  /*9170*/  IMAD R20, R7, UR5, R20 ;  /* 0x0000000507147c24 */ /* 0x000fe2000f8e0214 */
[----:B------:R-:W-:Y:S01]  /*9180*/  ULDC UR5, c[0x0][0x600] ;  /* 0x0001800000057ab9 */ /* 0x000fe20000000800 */
[----:B------:R-:W-:Y:S02]  /*9190*/  IMAD R18, R21, UR6, R18 ;  /* 0x0000000615127c24 */ /* 0x000fe4000f8e0212 */
[----:B------:R-:W-:Y:S02]  /*91a0*/  IMAD R9, R20, UR5, R9 ;  /* 0x0000000514097c24 */ /* 0x000fe4000f8e0209 */
[----:B------:R-:W-:-:S03]  /*91b0*/  IMAD.MOV.U32 R6, RZ, RZ, 0x1 ;  /* 0x00000001ff067424 */ /* 0x000fc600078e00ff */
[----:B------:R-:W-:Y:S02]  /*91c0*/  SEL R7, R9, R18, !P3 ;  /* 0x0000001209077207 */ /* 0x000fe40005800000 */
[----:B------:R-:W-:-:S07]  /*91d0*/  SEL R18, R18, R9, !P3 ;  /* 0x0000000912127207 */ /* 0x000fce0005800000 */
.L_x_183:
[----:B------:R-:W-:Y:S05]  /*91e0*/  BSYNC B1 ;  /* 0x0000000000017941 */ /* 0x000fea0003800000 */
.L_x_182:
[----:B------:R-:W-:-:S13]  /*91f0*/  LOP3.LUT P0, RZ, R6, 0xff, RZ, 0xc0, !PT ;  /* 0x000000ff06ff7812 */ /* 0x000fda000780c0ff */
[----:B------:R-:W-:Y:S05]  /*9200*/  @P0 BRA `(.L_x_186) ;  /* 0xfffffff400400947 */ /* 0x000fea000383ffff */
[----:B------:R-:W-:Y:S05]  /*9210*/  BSYNC B0 ;  /* 0x0000000000007941 */ /* 0x000fea0003800000 */
.L_x_175:
[----:B------:R-:W-:-:S03]  /*9220*/  UMOV UR5, 0xffffffff ;  /* 0xffffffff00057882 */ /* 0x000fc60000000000 */
[----:B------:R-:W-:Y:S05]  /*9230*/  BRA.DIV UR5, `(.L_x_187) ;  /* 0x0000000605887947 */ /* 0x000fea000b800000 */
[----:B------:R-:W-:-:S13]  /*9240*/  ELECT P0, URZ, PT ;  /* 0x00000000003f782f */ /* 0x000fda0003800000 */
.L_x_204:
[----:B------:R-:W-:Y:S04]  /*9250*/  BSSY B0, `(.L_x_188) ;  /* 0x0000046000007945 */ /* 0x000fe80003800000 */
[----:B------:R-:W-:Y:S05]  /*9260*/  @!P0 BRA `(.L_x_189) ;  /* 0x0000000400108947 */ /* 0x000fea0003800000 */
[----:B------:R-:W-:-:S04]  /*9270*/  LOP3.LUT R4, R4, 0x2, RZ, 0xfc, !PT ;  /* 0x0000000204047812 */ /* 0x000fc800078efcff */
[----:B------:R-:W-:-:S13]  /*9280*/  ISETP.NE.AND P0, PT, R4, 0x3, PT ;  /* 0x000000030400780c */ /* 0x000fda0003f05270 */
[----:B------:R-:W-:Y:S05]  /*9290*/  @!P0 BRA `(.L_x_190) ;  /* 0x0000000000048947 */ /* 0x000fea0003800000 */
[----:B------:R-:W-:Y:S01]  /*92a0*/  BPT.TRAP 0x1 ;  /* 0x000000040000795c */ /* 0x000fe20000300000 */
.L_x_190:
[----:B------:R-:W1:Y:S01]  /*92b0*/  S2R R3, SR_CgaCtaId ;  /* 0x0000000000037919 */ /* 0x000e620000008800 */
[----:B------:R-:W-:-:S04]  /*92c0*/  MOV R0, 0x400 ;  /* 0x0000040000007802 */ /* 0x000fc80000000f00 */
[----:B-1----:R-:W-:Y:S02]  /*92d0*/  LEA R0, R3, R0, 0x18 ;  /* 0x0000000003007211 */ /* 0x002fe400078ec0ff */
[----:B------:R-:W-:-:S03]  /*92e0*/  SHF.L.U32 R3, R5, 0x1f, RZ ;  /* 0x0000001f05037819 */ /* 0x000fc600000006ff */
[----:B------:R-:W-:-:S04]  /*92f0*/  VIADD R0, R0, 0x38 ;  /* 0x0000003800007836 */ /* 0x000fc80000000000 */
[C---:B------:R-:W-:Y:S02]  /*9300*/  IMAD R6, R17.reuse, 0x8, R0 ;  /* 0x0000000811067824 */ /* 0x040fe400078e0200 */
[----:B------:R-:W-:Y:S02]  /*9310*/  VIADD R17, R17, 0x1 ;  /* 0x0000000111117836 */ /* 0x000fe40000000000 */
[----:B------:R-:W1:Y:S03]  /*9320*/  SYNCS.PHASECHK.TRANS64.TRYWAIT P0, [R6+URZ], R3 ;  /* 0x00000003060075a7 */ /* 0x000e66000800017f */
[----:B------:R-:W-:-:S04]  /*9330*/  ISETP.NE.AND P1, PT, R17, 0x7, PT ;  /* 0x000000071100780c */ /* 0x000fc80003f25270 */
[----:B------:R-:W-:Y:S02]  /*9340*/  SEL R2, RZ, 0x1, P1 ;  /* 0x00000001ff027807 */ /* 0x000fe40000800000 */
[----:B------:R-:W-:Y:S02]  /*9350*/  SEL R17, R17, RZ, P1 ;  /* 0x000000ff11117207 */ /* 0x000fe40000800000 */
[----:B0-----:R-:W-:-:S03]  /*9360*/  LOP3.LUT R8, R5, R2, RZ, 0x3c, !PT ;  /* 0x0000000205087212 */ /* 0x001fc600078e3cff */
[----:B------:R-:W-:Y:S01]  /*9370*/  IMAD R7, R17, 0x8, R0 ;  /* 0x0000000811077824 */ /* 0x000fe200078e0200 */
[----:B------:R-:W-:Y:S01]  /*9380*/  SHF.L.U32 R4, R8, 0x1f, RZ ;  /* 0x0000001f08047819 */ /* 0x000fe200000006ff */
[----:B-1----:R-:W-:Y:S06]  /*9390*/  @!P0 BRA `(.L_x_191) ;  /* 0x0000000400508947 */ /* 0x002fec0003800000 */
.L_x_205:
[----:B------:R-:W1:Y:S01]  /*93a0*/  SYNCS.PHASECHK.TRANS64.TRYWAIT P0, [R7+URZ], R4 ;  /* 0x00000004070075a7 */ /* 0x000e62000800017f */
[----:B------:R-:W-:-:S05]  /*93b0*/  VIADD R2, R17, 0x1 ;  /* 0x0000000111027836 */ /* 0x000fca0000000000 */
[----:B------:R-:W-:-:S04]  /*93c0*/  ISETP.NE.AND P1, PT, R2, 0x7, PT ;  /* 0x000000070200780c */ /* 0x000fc80003f25270 */
[----:B0-----:R-:W-:Y:S02]  /*93d0*/  SEL R3, RZ, 0x1, P1 ;  /* 0x00000001ff037807 */ /* 0x001fe40000800000 */
[----:B------:R-:W-:Y:S02]  /*93e0*/  SEL R9, R2, RZ, P1 ;  /* 0x000000ff02097207 */ /* 0x000fe40000800000 */
[----:B------:R-:W-:-:S03]  /*93f0*/  LOP3.LUT R8, R8, R3, RZ, 0x3c, !PT ;  /* 0x0000000308087212 */ /* 0x000fc600078e3cff */
[----:B------:R-:W-:Y:S01]  /*9400*/  IMAD R6, R9, 0x8, R0 ;  /* 0x0000000809067824 */ /* 0x000fe200078e0200 */
[----:B------:R-:W-:Y:S01]  /*9410*/  SHF.L.U32 R5, R8, 0x1f, RZ ;  /* 0x0000001f08057819 */ /* 0x000fe200000006ff */
[----:B-1----:R-:W-:Y:S06]  /*9420*/  @!P0 BRA `(.L_x_192) ;  /* 0x0000000400408947 */ /* 0x002fec0003800000 */
.L_x_206:
[----:B------:R-:W1:Y:S01]  /*9430*/  SYNCS.PHASECHK.TRANS64.TRYWAIT P0, [R6+URZ], R5 ;  /* 0x00000005060075a7 */ /* 0x000e62000800017f */
[----:B------:R-:W-:-:S05]  /*9440*/  VIADD R2, R9, 0x1 ;  /* 0x0000000109027836 */ /* 0x000fca0000000000 */
[----:B------:R-:W-:-:S04]  /*9450*/  ISETP.NE.AND P1, PT, R2, 0x7, PT ;  /* 0x000000070200780c */ /* 0x000fc80003f25270 */
[----:B------:R-:W-:Y:S02]  /*9460*/  SEL R3, RZ, 0x1, P1 ;  /* 0x00000001ff037807 */ /* 0x000fe40000800000 */
[----:B0-----:R-:W-:Y:S02]  /*9470*/  SEL R7, R2, RZ, P1 ;  /* 0x000000ff02077207 */ /* 0x001fe40000800000 */
[----:B------:R-:W-:-:S03]  /*9480*/  LOP3.LUT R8, R8, R3, RZ, 0x3c, !PT ;  /* 0x0000000308087212 */ /* 0x000fc600078e3cff */
[----:B------:R-:W-:Y:S01]  /*9490*/  IMAD R9, R7, 0x8, R0 ;  /* 0x0000000807097824 */ /* 0x000fe200078e0200 */
[----:B------:R-:W-:Y:S01]  /*94a0*/  SHF.L.U32 R4, R8, 0x1f, RZ ;  /* 0x0000001f08047819 */ /* 0x000fe200000006ff */
[----:B-1----:R-:W-:Y:S06]  /*94b0*/  @!P0 BRA `(.L_x_193) ;  /* 0x0000000400308947 */ /* 0x002fec0003800000 */
.L_x_207:
[----:B------:R-:W1:Y:S01]  /*94c0*/  SYNCS.PHASECHK.TRANS64.TRYWAIT P0, [R9+URZ], R4 ;  /* 0x00000004090075a7 */ /* 0x000e62000800017f */
[----:B------:R-:W-:-:S05]  /*94d0*/  VIADD R2, R7, 0x1 ;  /* 0x0000000107027836 */ /* 0x000fca0000000000 */
[----:B------:R-:W-:-:S04]  /*94e0*/  ISETP.NE.AND P1, PT, R2, 0x7, PT ;  /* 0x000000070200780c */ /* 0x000fc80003f25270 */
[----:B------:R-:W-:Y:S02]  /*94f0*/  SEL R3, RZ, 0x1, P1 ;  /* 0x00000001ff037807 */ /* 0x000fe40000800000 */
[----:B------:R-:W-:Y:S02]  /*9500*/  SEL R7, R2, RZ, P1 ;  /* 0x000000ff02077207 */ /* 0x000fe40000800000 */
[----:B------:R-:W-:-:S03]  /*9510*/  LOP3.LUT R8, R8, R3, RZ, 0x3c, !PT ;  /* 0x0000000308087212 */ /* 0x000fc600078e3cff */
[----:B------:R-:W-:Y:S01]  /*9520*/  IMAD R10, R7, 0x8, R0 ;  /* 0x00000008070a7824 */ /* 0x000fe200078e0200 */
[----:B0-----:R-:W-:Y:S01]  /*9530*/  SHF.L.U32 R5, R8, 0x1f, RZ ;  /* 0x0000001f08057819 */ /* 0x001fe200000006ff */
[----:B-1----:R-:W-:Y:S06]  /*9540*/  @!P0 BRA `(.L_x_194) ;  /* 0x0000000400208947 */ /* 0x002fec0003800000 */
.L_x_208:
[----:B------:R-:W1:Y:S01]  /*9550*/  SYNCS.PHASECHK.TRANS64.TRYWAIT P0, [R10+URZ], R5 ;  /* 0x000000050a0075a7 */ /* 0x000e62000800017f */
[----:B------:R-:W-:-:S05]  /*9560*/  VIADD R2, R7, 0x1 ;  /* 0x0000000107027836 */ /* 0x000fca0000000000 */
[----:B------:R-:W-:-:S04]  /*9570*/  ISETP.NE.AND P1, PT, R2, 0x7, PT ;  /* 0x000000070200780c */ /* 0x000fc80003f25270 */
[----:B------:R-:W-:Y:S02]  /*9580*/  SEL R3, RZ, 0x1, P1 ;  /* 0x00000001ff037807 */ /* 0x000fe40000800000 */
[----:B------:R-:W-:Y:S02]  /*9590*/  SEL R7, R2, RZ, P1 ;  /* 0x000000ff02077207 */ /* 0x000fe40000800000 */
[----:B0-----:R-:W-:-:S03]  /*95a0*/  LOP3.LUT R9, R8, R3, RZ, 0x3c, !PT ;  /* 0x0000000308097212 */ /* 0x001fc600078e3cff */
[----:B------:R-:W-:Y:S01]  /*95b0*/  IMAD R11, R7, 0x8, R0 ;  /* 0x00000008070b7824 */ /* 0x000fe200078e0200 */
[----:B------:R-:W-:Y:S01]  /*95c0*/  SHF.L.U32 R6, R9, 0x1f, RZ ;  /* 0x0000001f09067819 */ /* 0x000fe200000006ff */
[----:B-1----:R-:W-:Y:S06]  /*95d0*/  @!P0 BRA `(.L_x_195) ;  /* 0x0000000400108947 */ /* 0x002fec0003800000 */
.L_x_209:
[----:B------:R-:W1:Y:S01]  /*95e0*/  SYNCS.PHASECHK.TRANS64.TRYWAIT P0, [R11+URZ], R6 ;  /* 0x000000060b0075a7 */ /* 0x000e62000800017f */
[----:B------:R-:W-:-:S05]  /*95f0*/  VIADD R2, R7, 0x1 ;  /* 0x0000000107027836 */ /* 0x000fca0000000000 */
[----:B------:R-:W-:-:S04]  /*9600*/  ISETP.NE.AND P1, PT, R2, 0x7, PT ;  /* 0x000000070200780c */ /* 0x000fc80003f25270 */
[----:B------:R-:W-:Y:S02]  /*9610*/  SEL R4, RZ, 0x1, P1 ;  /* 0x00000001ff047807 */ /* 0x000fe40000800000 */
[----:B------:R-:W-:Y:S02]  /*9620*/  SEL R3, R2, RZ, P1 ;  /* 0x000000ff02037207 */ /* 0x000fe40000800000 */
[----:B------:R-:W-:Y:S01]  /*9630*/  LOP3.LUT R4, R9, R4, RZ, 0x3c, !PT ;  /* 0x0000000409047212 */ /* 0x000fe200078e3cff */
[----:B-1----:R-:W-:Y:S06]  /*9640*/  @!P0 BRA `(.L_x_196) ;  /* 0x0000000400088947 */ /* 0x002fec0003800000 */
.L_x_210:
[----:B------:R-:W-:Y:S01]  /*9650*/  IMAD R3, R3, 0x8, R0 ;  /* 0x0000000803037824 */ /* 0x000fe200078e0200 */
[----:B------:R-:W-:-:S07]  /*9660*/  SHF.L.U32 R0, R4, 0x1f, RZ ;  /* 0x0000001f04007819 */ /* 0x000fce00000006ff */
.L_x_197:
[----:B--2---:R2:W3:Y:S02]  /*9670*/  SYNCS.PHASECHK.TRANS64.TRYWAIT P0, [R3+URZ], R0 ;  /* 0x00000000030075a7 */ /* 0x0044e4000800017f */
[----:B---3--:R-:W-:Y:S05]  /*9680*/  @!P0 NANOSLEEP.SYNCS 0x989680 ;  /* 0x009896800000895d */ /* 0x008fea0003900000 */
[----:B------:R-:W3:Y:S02]  /*9690*/  @!P0 SYNCS.PHASECHK.TRANS64 P0, [R3+URZ], R0 ;  /* 0x00000000030085a7 */ /* 0x000ee4000800007f */
[----:B---3--:R-:W-:Y:S05]  /*96a0*/  @!P0 BRA `(.L_x_197) ;  /* 0xfffffffc00f08947 */ /* 0x008fea000383ffff */
.L_x_189:
[----:B------:R-:W-:Y:S05]  /*96b0*/  BSYNC B0 ;  /* 0x0000000000007941 */ /* 0x000fea0003800000 */
.L_x_188:
[----:B------:R-:W-:Y:S05]  /*96c0*/  EXIT ;  /* 0x000000000000794d */ /* 0x000fea0003800000 */
.L_x_21:
[----:B-1----:R-:W-:-:S04]  /*96d0*/  IMAD.U32 R12, RZ, RZ, UR6 ;  /* 0x00000006ff0c7e24 */ /* 0x002fc8000f8e00ff */
[----:B------:R1:W4:Y:S03]  /*96e0*/  SYNCS.PHASECHK.TRANS64.TRYWAIT P1, [R12+URZ], R11 ;  /* 0x0000000b0c0075a7 */ /* 0x000326000802017f */
[----:B----4-:R-:W-:Y:S05]  /*96f0*/  @!P1 NANOSLEEP.SYNCS 0x989680 ;  /* 0x009896800000995d */ /* 0x010fea0003900000 */
[----:B------:R-:W4:Y:S02]  /*9700*/  @!P1 SYNCS.PHASECHK.TRANS64 P1, [R12+URZ], R11 ;  /* 0x0000000b0c0095a7 */ /* 0x000f24000802007f */
[----:B----4-:R-:W-:Y:S05]  /*9710*/  @!P1 BRA `(.L_x_21) ;  /* 0xfffffffc00ec9947 */ /* 0x010fea000383ffff */
[----:B------:R-:W-:Y:S05]  /*9720*/  BRA `(.L_x_20) ;  /* 0xffffff8000287947 */ /* 0x000fea000383ffff */
.L_x_27:
[----:B-1----:R-:W-:-:S04]  /*9730*/  IMAD.U32 R142, RZ, RZ, UR12 ;  /* 0x0000000cff8e7e24 */ /* 0x002fc8000f8e00ff */
[----:B------:R1:W4:Y:S03]  /*9740*/  SYNCS.PHASECHK.TRANS64.TRYWAIT P1, [R142+URZ], R13 ;  /* 0x0000000d8e0075a7 */ /* 0x000326000802017f */
[----:B----4-:R-:W-:Y:S05]  /*9750*/  @!P1 NANOSLEEP.SYNCS 0x989680 ;  /* 0x009896800000995d */ /* 0x010fea0003900000 */
[----:B------:R-:W4:Y:S02]  /*9760*/  @!P1 SYNCS.PHASECHK.TRANS64 P1, [R142+URZ], R13 ;  /* 0x0000000d8e0095a7 */ /* 0x000f24000802007f */
[----:B----4-:R-:W-:Y:S05]  /*9770*/  @!P1 BRA `(.L_x_27) ;  /* 0xfffffffc00ec9947 */ /* 0x010fea000383ffff */
[----:B------:R-:W-:Y:S05]  /*9780*/  BRA `(.L_x_26) ;  /* 0xffffff8800987947 */ /* 0x000fea000383ffff */
.L_x_176:
[----:B------:R-:W-:Y:S01]  /*9790*/  BSSY B1, `(.L_x_198) ;  /* 0x0000006000017945 */ /* 0x000fe20003800000 */
[----:B------:R-:W-:-:S07]  /*97a0*/  IMAD.MOV.U32 R6, RZ, RZ, -0x1 ;  /* 0xffffffffff067424 */ /* 0x000fce00078e00ff */
[----:B------:R-:W-:Y:S05]  /*97b0*/  WARPSYNC.COLLECTIVE R6, `(.L_x_199) ;  /* 0x00000000060c7348 */ /* 0x000fea0003c00000 */
[----:B------:R-:W-:Y:S02]  /*97c0*/  ELECT P0, UR62, PT ;  /* 0x00000000003e782f */ /* 0x000fe40003800000 */
[----:B------:R-:W-:Y:S01]  /*97d0*/  MOV R6, UR62 ;  /* 0x0000003e00067c02 */ /* 0x000fe20008000f00 */
[----:B------:R-:W-:Y:S10]  /*97e0*/  ENDCOLLECTIVE ;  /* 0x000000000000791b */ /* 0x000ff40003800000 */
.L_x_199:
[----:B------:R-:W-:Y:S05]  /*97f0*/  BSYNC B1 ;  /* 0x0000000000017941 */ /* 0x000fea0003800000 */
.L_x_198:
[----:B------:R-:W-:Y:S05]  /*9800*/  BRA `(.L_x_200) ;  /* 0xffffffec00cc7947 */ /* 0x000fea000383ffff */
.L_x_179:
[----:B0-----:R0:W1:Y:S02]  /*9810*/  SYNCS.PHASECHK.TRANS64.TRYWAIT P0, [R22+URZ+0x38], R9 ;  /* 0x00003809160075a7 */ /* 0x001064000800017f */
[----:B-1----:R-:W-:Y:S05]  /*9820*/  @!P0 NANOSLEEP.SYNCS 0x989680 ;  /* 0x009896800000895d */ /* 0x002fea0003900000 */
[----:B------:R-:W1:Y:S02]  /*9830*/  @!P0 SYNCS.PHASECHK.TRANS64 P0, [R22+URZ+0x38], R9 ;  /* 0x00003809160085a7 */ /* 0x000e64000800007f */
[----:B-1----:R-:W-:Y:S05]  /*9840*/  @!P0 BRA `(.L_x_179) ;  /* 0xfffffffc00f08947 */ /* 0x002fea000383ffff */
[----:B------:R-:W-:Y:S05]  /*9850*/  BRA `(.L_x_201) ;  /* 0xfffffff0000c7947 */ /* 0x000fea000383ffff */
.L_x_187:
[----:B------:R-:W-:Y:S01]  /*9860*/  BSSY B0, `(.L_x_202) ;  /* 0x0000006000007945 */ /* 0x000fe20003800000 */
[----:B------:R-:W-:-:S07]  /*9870*/  IMAD.MOV.U32 R6, RZ, RZ, -0x1 ;  /* 0xffffffffff067424 */ /* 0x000fce00078e00ff */
[----:B0-----:R-:W-:Y:S05]  /*9880*/  WARPSYNC.COLLECTIVE R6, `(.L_x_203) ;  /* 0x00000000060c7348 */ /* 0x001fea0003c00000 */
[----:B------:R-:W-:Y:S02]  /*9890*/  ELECT P0, UR62, PT ;  /* 0x00000000003e782f */ /* 0x000fe40003800000 */
[----:B------:R-:W-:Y:S01]  /*98a0*/  MOV R6, UR62 ;  /* 0x0000003e00067c02 */ /* 0x000fe20008000f00 */
[----:B0-----:R-:W-:Y:S10]  /*98b0*/  ENDCOLLECTIVE ;  /* 0x000000000000791b */ /* 0x001ff40003800000 */
.L_x_203:
[----:B------:R-:W-:Y:S05]  /*98c0*/  BSYNC B0 ;  /* 0x0000000000007941 */ /* 0x000fea0003800000 */
.L_x_202:
[----:B------:R-:W-:Y:S05]  /*98d0*/  BRA `(.L_x_204) ;  /* 0xfffffff8005c7947 */ /* 0x000fea000383ffff */
.L_x_191:
[----:B0-----:R0:W1:Y:S02]  /*98e0*/  SYNCS.PHASECHK.TRANS64.TRYWAIT P0, [R6+URZ], R3 ;  /* 0x00000003060075a7 */ /* 0x001064000800017f */
[----:B-1----:R-:W-:Y:S05]  /*98f0*/  @!P0 NANOSLEEP.SYNCS 0x989680 ;  /* 0x009896800000895d */ /* 0x002fea0003900000 */
[----:B------:R-:W1:Y:S02]  /*9900*/  @!P0 SYNCS.PHASECHK.TRANS64 P0, [R6+URZ], R3 ;  /* 0x00000003060085a7 */ /* 0x000e64000800007f */
[----:B-1----:R-:W-:Y:S05]  /*9910*/  @!P0 BRA `(.L_x_191) ;  /* 0xfffffffc00f08947 */ /* 0x002fea000383ffff */
[----:B------:R-:W-:Y:S05]  /*9920*/  BRA `(.L_x_205) ;  /* 0xfffffff8009c7947 */ /* 0x000fea000383ffff */
.L_x_192:
[----:B0-----:R0:W1:Y:S02]  /*9930*/  SYNCS.PHASECHK.TRANS64.TRYWAIT P0, [R7+URZ], R4 ;  /* 0x00000004070075a7 */ /* 0x001064000800017f */
[----:B-1----:R-:W-:Y:S05]  /*9940*/  @!P0 NANOSLEEP.SYNCS 0x989680 ;  /* 0x009896800000895d */ /* 0x002fea0003900000 */
[----:B------:R-:W1:Y:S02]  /*9950*/  @!P0 SYNCS.PHASECHK.TRANS64 P0, [R7+URZ], R4 ;  /* 0x00000004070085a7 */ /* 0x000e64000800007f */
[----:B-1----:R-:W-:Y:S05]  /*9960*/  @!P0 BRA `(.L_x_192) ;  /* 0xfffffffc00f08947 */ /* 0x002fea000383ffff */
[----:B------:R-:W-:Y:S05]  /*9970*/  BRA `(.L_x_206) ;  /* 0xfffffff800ac7947 */ /* 0x000fea000383ffff */
.L_x_193:
[----:B0-----:R0:W1:Y:S02]  /*9980*/  SYNCS.PHASECHK.TRANS64.TRYWAIT P0, [R6+URZ], R5 ;  /* 0x00000005060075a7 */ /* 0x001064000800017f */
[----:B-1----:R-:W-:Y:S05]  /*9990*/  @!P0 NANOSLEEP.SYNCS 0x989680 ;  /* 0x009896800000895d */ /* 0x002fea0003900000 */
[----:B------:R-:W1:Y:S02]  /*99a0*/  @!P0 SYNCS.PHASECHK.TRANS64 P0, [R6+URZ], R5 ;  /* 0x00000005060085a7 */ /* 0x000e64000800007f */
[----:B-1----:R-:W-:Y:S05]  /*99b0*/  @!P0 BRA `(.L_x_193) ;  /* 0xfffffffc00f08947 */ /* 0x002fea000383ffff */
[----:B------:R-:W-:Y:S05]  /*99c0*/  BRA `(.L_x_207) ;  /* 0xfffffff800bc7947 */ /* 0x000fea000383ffff */
.L_x_194:
[----:B0-----:R0:W1:Y:S02]  /*99d0*/  SYNCS.PHASECHK.TRANS64.TRYWAIT P0, [R9+URZ], R4 ;  /* 0x00000004090075a7 */ /* 0x001064000800017f */
[----:B-1----:R-:W-:Y:S05]  /*99e0*/  @!P0 NANOSLEEP.SYNCS 0x989680 ;  /* 0x009896800000895d */ /* 0x002fea0003900000 */
[----:B------:R-:W1:Y:S02]  /*99f0*/  @!P0 SYNCS.PHASECHK.TRANS64 P0, [R9+URZ], R4 ;  /* 0x00000004090085a7 */ /* 0x000e64000800007f */
[----:B-1----:R-:W-:Y:S05]  /*9a00*/  @!P0 BRA `(.L_x_194) ;  /* 0xfffffffc00f08947 */ /* 0x002fea000383ffff */
[----:B------:R-:W-:Y:S05]  /*9a10*/  BRA `(.L_x_208) ;  /* 0xfffffff800cc7947 */ /* 0x000fea000383ffff */
.L_x_195:
[----:B0-----:R0:W1:Y:S02]  /*9a20*/  SYNCS.PHASECHK.TRANS64.TRYWAIT P0, [R10+URZ], R5 ;  /* 0x000000050a0075a7 */ /* 0x001064000800017f */
[----:B-1----:R-:W-:Y:S05]  /*9a30*/  @!P0 NANOSLEEP.SYNCS 0x989680 ;  /* 0x009896800000895d */ /* 0x002fea0003900000 */
[----:B------:R-:W1:Y:S02]  /*9a40*/  @!P0 SYNCS.PHASECHK.TRANS64 P0, [R10+URZ], R5 ;  /* 0x000000050a0085a7 */ /* 0x000e64000800007f */
[----:B-1----:R-:W-:Y:S05]  /*9a50*/  @!P0 BRA `(.L_x_195) ;  /* 0xfffffffc00f08947 */ /* 0x002fea000383ffff */
[----:B------:R-:W-:Y:S05]  /*9a60*/  BRA `(.L_x_209) ;  /* 0xfffffff800dc7947 */ /* 0x000fea000383ffff */
.L_x_196:
[----:B-1----:R1:W2:Y:S02]  /*9a70*/  SYNCS.PHASECHK.TRANS64.TRYWAIT P0, [R11+URZ], R6 ;  /* 0x000000060b0075a7 */ /* 0x0022a4000800017f */
[----:B--2---:R-:W-:Y:S05]  /*9a80*/  @!P0 NANOSLEEP.SYNCS 0x989680 ;  /* 0x009896800000895d */ /* 0x004fea0003900000 */
[----:B------:R-:W2:Y:S02]  /*9a90*/  @!P0 SYNCS.PHASECHK.TRANS64 P0, [R11+URZ], R6 ;  /* 0x000000060b0085a7 */ /* 0x000ea4000800007f */
[----:B--2---:R-:W-:Y:S05]  /*9aa0*/  @!P0 BRA `(.L_x_196) ;  /* 0xfffffffc00f08947 */ /* 0x004fea000383ffff */
[----:B------:R-:W-:Y:S05]  /*9ab0*/  BRA `(.L_x_210) ;  /* 0xfffffff800e47947 */ /* 0x000fea000383ffff */
.L_x_211:
[----:B------:R-:W-:-:S00]  /*9ac0*/  BRA `(.L_x_211) ;  /* 0xfffffffc00fc7947 */ /* 0x000fc0000383ffff */
[----:B------:R-:W-:-:S00]  /*9ad0*/  NOP ;  /* 0x0000000000007918 */ /* 0x000fc00000000000 */
        /* <DEDUP_REMOVED lines=10> */
.L_x_212:


//--------------------- .nv.shared._ZN7cutlass13device_kernelINS_4gemm6kernel13GemmUniversalIN4cute5tupleIJiiiiEEENS1_10collective13CollectiveMmaINS1_37MainloopSm90TmaGmmaWarpSpecializedFP8ILi7ENS5_IJNS4_1CILi1EEENSA_ILi2EEESB_EEENS1_35KernelTmaWarpSpecializedCooperativeEEENS5_IJNSA_ILi128EEESG_SG_EEENS_12float_e5m2_tENS5_IJlSB_lEEESI_SJ_NS4_8TiledMMAINS4_8MMA_AtomIJNS4_4SM904GMMA31MMA_64x128x32_F32E5M2E5M2_SS_TNILNSN_7ScaleInE1ELSP_1EEEEEENS4_6LayoutINS5_IJSC_SB_SB_EEENS5_IJSB_NSA_ILi0EEESU_EEEEENS5_IJNS4_10UnderscoreESX_SX_EEEEENS4_23SM90_TMA_LOAD_MULTICASTENS4_14ComposedLayoutINS4_7SwizzleILi3ELi4ELi3EEENS4_18smem_ptr_flag_bitsILi8EEENSS_INS5_IJNSA_ILi8EEESG_EEENS5_IJSG_SB_EEEEEEEvNS4_8identityENS4_13SM90_TMA_LOADES1A_vS1B_EENS_8epilogue10collective6detail29Sm90TmaWarpSpecializedAdapterINS1F_15DefaultEpilogueISI_SJ_SJ_NS1E_6thread17LinearCombinationISI_Li1EffLNS1J_9ScaleType4KindE0ELNS_15FloatRoundStyleE2ESI_EENS1_15EpilogueDefaultEEEEEvvEEEEvNT_6ParamsE --------------------------
	.section	.nv.shared._ZN7cutlass13device_kernelINS_4gemm6kernel13GemmUniversalIN4cute5tupleIJiiiiEEENS1_10collective13CollectiveMmaINS1_37MainloopSm90TmaGmmaWarpSpecializedFP8ILi7ENS5_IJNS4_1CILi1EEENSA_ILi2EEESB_EEENS1_35KernelTmaWarpSpecializedCooperativeEEENS5_IJNSA_ILi128EEESG_SG_EEENS_12float_e5m2_tENS5_IJlSB_lEEESI_SJ_NS4_8TiledMMAINS4_8MMA_AtomIJNS4_4SM904GMMA31MMA_64x128x32_F32E5M2E5M2_SS_TNILNSN_7ScaleInE1ELSP_1EEEEEENS4_6LayoutINS5_IJSC_SB_SB_EEENS5_IJSB_NSA_ILi0EEESU_EEEEENS5_IJNS4_10UnderscoreESX_SX_EEEEENS4_23SM90_TMA_LOAD_MULTICASTENS4_14ComposedLayoutINS4_7SwizzleILi3ELi4ELi3EEENS4_18smem_ptr_flag_bitsILi8EEENSS_INS5_IJNSA_ILi8EEESG_EEENS5_IJSG_SB_EEEEEEEvNS4_8identityENS4_13SM90_TMA_LOADES1A_vS1B_EENS_8epilogue10collective6detail29Sm90TmaWarpSpecializedAdapterINS1F_15DefaultEpilogueISI_SJ_SJ_NS1E_6thread17LinearCombinationISI_Li1EffLNS1J_9ScaleType4KindE0ELNS_15FloatRoundStyleE2ESI_EENS1_15EpilogueDefaultEEEEEvvEEEEvNT_6ParamsE,"aw",@nobits
	.sectionflags	@""
	.align	16
	.zero		1024


//--------------------- .nv.shared.reserved.0     --------------------------
	.section	.nv.shared.reserved.0,"aw",@nobits
	.weak		__nv_reservedSMEM_offset_0_alias
	.size		__nv_reservedSMEM_offset_0_alias, 0, 0
	.other		__nv_reservedSMEM_offset_0_alias,@"STO_CUDA_RESERVED_SHARED STV_DEFAULT"
__nv_reservedSMEM_offset_0_alias:
	.zero		0


//--------------------- .nv.global                --------------------------
	.section	.nv.global,"aw",@nobits
.nv.global:
	.type		_ZN40_INTERNAL_5b3ff6c5_4_k_cu_16edb5a0_215014cute1_E,@object
	.size		_ZN40_INTERNAL_5b3ff6c5_4_k_cu_16edb5a0_215014cute1_E,(_ZN40_INTERNAL_5b3ff6c5_4_k_cu_16edb5a0_215014cuda3std3__45__cpo6cbeginE - _ZN40_INTERNAL_5b3ff6c5_4_k_cu_16edb5a0_215014cute1_E)
_ZN40_INTERNAL_5b3ff6c5_4_k_cu_16edb5a0_215014cute1_E:
	.zero		1
	.type		_ZN40_INTERNAL_5b3ff6c5_4_k_cu_16edb5a0_215014cuda3std3__45__cpo6cbeginE,@object
	.size		_ZN40_INTERNAL_5b3ff6c5_4_k_cu_16edb5a0_215014cuda3std3__45__cpo6cbeginE,(_ZN40_INTERNAL_5b3ff6c5_4_k_cu_16edb5a0_215014cuda3std3__48in_placeE - _ZN40_INTERNAL_5b3ff6c5_4_k_cu_16edb5a0_215014cuda3std3__45__cpo6cbeginE)
_ZN40_INTERNAL_5b3ff6c5_4_k_cu_16edb5a0_215014cuda3std3__45__cpo6cbeginE:
	.zero		1
	.type		_ZN40_INTERNAL_5b3ff6c5_4_k_cu_16edb5a0_215014cuda3std3__48in_placeE,@object
	.size		_ZN40_INTERNAL_5b3ff6c5_4_k_cu_16edb5a0_215014cuda3std3__48in_placeE,(_ZN40_INTERNAL_5b3ff6c5_4_k_cu_16edb5a0_215014cuda3std6ranges3__45__cpo9iter_moveE - _ZN40_INTERNAL_5b3ff6c5_4_k_cu_16edb5a0_215014cuda3std3__48in_placeE)
_ZN40_INTERNAL_5b3ff6c5_4_k_cu_16edb5a0_215014cuda3std3__48in_placeE:
	.zero		1
	.type		_ZN40_INTERNAL_5b3ff6c5_4_k_cu_16edb5a0_215014cuda3std6ranges3__45__cpo9iter_moveE,@object
	.size		_ZN40_INTERNAL_5b3ff6c5_4_k_cu_16edb5a0_215014cuda3std6ranges3__45__cpo9iter_moveE,(_ZN40_INTERNAL_5b3ff6c5_4_k_cu_16edb5a0_215014cuda3std3__45__cpo5beginE - _ZN40_INTERNAL_5b3ff6c5_4_k_cu_16edb5a0_215014cuda3std6ranges3__45__cpo9iter_moveE)
_ZN40_INTERNAL_5b3ff6c5_4_k_cu_16edb5a0_215014cuda3std6ranges3__45__cpo9iter_moveE:
	.zero		1
	.type		_ZN40_INTERNAL_5b3ff6c5_4_k_cu_16edb5a0_215014cuda3std3__45__cpo5beginE,@object
	.size		_ZN40_INTERNAL_5b3ff6c5_4_k_cu_16edb5a0_215014cuda3std3__45__cpo5beginE,(_ZN40_INTERNAL_5b3ff6c5_4_k_cu_16edb5a0_215014cuda3std3__442_GLOBAL__N__5b3ff6c5_4_k_cu_16edb5a0_215016ignoreE - _ZN40_INTERNAL_5b3ff6c5_4_k_cu_16edb5a0_215014cuda3std3__45__cpo5beginE)
_ZN40_INTERNAL_5b3ff6c5_4_k_cu_16edb5a0_215014cuda3std3__45__cpo5beginE:
	.zero		1
	.type		_ZN40_INTERNAL_5b3ff6c5_4_k_cu_16edb5a0_215014cuda3std3__442_GLOBAL__N__5b3ff6c5_4_k_cu_16edb5a0_215016ignoreE,@object
	.size		_ZN40_INTERNAL_5b3ff6c5_4_k_cu_16edb5a0_215014cuda3std3__442_GLOBAL__N__5b3ff6c5_4_k_cu_16edb5a0_215016ignoreE,(_ZN40_INTERNAL_5b3ff6c5_4_k_cu_16edb5a0_215014cute7productE - _ZN40_INTERNAL_5b3ff6c5_4_k_cu_16edb5a0_215014cuda3std3__442_GLOBAL__N__5b3ff6c5_4_k_cu_16edb5a0_215016ignoreE)
_ZN40_INTERNAL_5b3ff6c5_4_k_cu_16edb5a0_215014cuda3std3__442_GLOBAL__N__5b3ff6c5_4_k_cu_16edb5a0_215016ignoreE:
	.zero		1
	.type		_ZN40_INTERNAL_5b3ff6c5_4_k_cu_16edb5a0_215014cute7productE,@object
	.size		_ZN40_INTERNAL_5b3ff6c5_4_k_cu_16edb5a0_215014cute7productE,(_ZN40_INTERNAL_5b3ff6c5_4_k_cu_16edb5a0_215014cuda3std3__45__cpo3endE - _ZN40_INTERNAL_5b3ff6c5_4_k_cu_16edb5a0_215014cute7productE)
_ZN40_INTERNAL_5b3ff6c5_4_k_cu_16edb5a0_215014cute7productE:
	.zero		1
	.type		_ZN40_INTERNAL_5b3ff6c5_4_k_cu_16edb5a0_215014cuda3std3__45__cpo3endE,@object
	.size		_ZN40_INTERNAL_5b3ff6c5_4_k_cu_16edb5a0_215014cuda3std3__45__cpo3endE,(_ZN40_INTERNAL_5b3ff6c5_4_k_cu_16edb5a0_215014cuda3std3__419piecewise_constructE - _ZN40_INTERNAL_5b3ff6c5_4_k_cu_16edb5a0_215014cuda3std3__45__cpo3endE)
_ZN40_INTERNAL_5b3ff6c5_4_k_cu_16edb5a0_215014cuda3std3__45__cpo3endE:
	.zero		1
	.type		_ZN40_INTERNAL_5b3ff6c5_4_k_cu_16edb5a0_215014cuda3std3__419piecewise_constructE,@object
	.size		_ZN40_INTERNAL_5b3ff6c5_4_k_cu_16edb5a0_215014cuda3std3__419piecewise_constructE,(_ZN40_INTERNAL_5b3ff6c5_4_k_cu_16edb5a0_215014cuda3std3__45__cpo4cendE - _ZN40_INTERNAL_5b3ff6c5_4_k_cu_16edb5a0_215014cuda3std3__419piecewise_constructE)
_ZN40_INTERNAL_5b3ff6c5_4_k_cu_16edb5a0_215014cuda3std3__419piecewise_constructE:
	.zero		1
	.type		_ZN40_INTERNAL_5b3ff6c5_4_k_cu_16edb5a0_215014cuda3std3__45__cpo4cendE,@object
	.size		_ZN40_INTERNAL_5b3ff6c5_4_k_cu_16edb5a0_215014cuda3std3__45__cpo4cendE,(_ZN40_INTERNAL_5b3ff6c5_4_k_cu_16edb5a0_215014cuda3std6ranges3__45__cpo4swapE - _ZN40_INTERNAL_5b3ff6c5_4_k_cu_16edb5a0_215014cuda3std3__45__cpo4cendE)
_ZN40_INTERNAL_5b3ff6c5_4_k_cu_16edb5a0_215014cuda3std3__45__cpo4cendE:
	.zero		1
	.type		_ZN40_INTERNAL_5b3ff6c5_4_k_cu_16edb5a0_215014cuda3std6ranges3__45__cpo4swapE,@object
	.size		_ZN40_INTERNAL_5b3ff6c5_4_k_cu_16edb5a0_215014cuda3std6ranges3__45__cpo4swapE,(.L_7 - _ZN40_INTERNAL_5b3ff6c5_4_k_cu_16edb5a0_215014cuda3std6ranges3__45__cpo4swapE)
_ZN40_INTERNAL_5b3ff6c5_4_k_cu_16edb5a0_215014cuda3std6ranges3__45__cpo4swapE:
	.zero		1
.L_7:


//--------------------- .nv.constant0._ZN7cutlass13device_kernelINS_4gemm6kernel13GemmUniversalIN4cute5tupleIJiiiiEEENS1_10collective13CollectiveMmaINS1_37MainloopSm90TmaGmmaWarpSpecializedFP8ILi7ENS5_IJNS4_1CILi1EEENSA_ILi2EEESB_EEENS1_35KernelTmaWarpSpecializedCooperativeEEENS5_IJNSA_ILi128EEESG_SG_EEENS_12float_e5m2_tENS5_IJlSB_lEEESI_SJ_NS4_8TiledMMAINS4_8MMA_AtomIJNS4_4SM904GMMA31MMA_64x128x32_F32E5M2E5M2_SS_TNILNSN_7ScaleInE1ELSP_1EEEEEENS4_6LayoutINS5_IJSC_SB_SB_EEENS5_IJSB_NSA_ILi0EEESU_EEEEENS5_IJNS4_10UnderscoreESX_SX_EEEEENS4_23SM90_TMA_LOAD_MULTICASTENS4_14ComposedLayoutINS4_7SwizzleILi3ELi4ELi3EEENS4_18smem_ptr_flag_bitsILi8EEENSS_INS5_IJNSA_ILi8EEESG_EEENS5_IJSG_SB_EEEEEEEvNS4_8identityENS4_13SM90_TMA_LOADES1A_vS1B_EENS_8epilogue10collective6detail29Sm90TmaWarpSpecializedAdapterINS1F_15DefaultEpilogueISI_SJ_SJ_NS1E_6thread17LinearCombinationISI_Li1EffLNS1J_9ScaleType4KindE0ELNS_15FloatRoundStyleE2ESI_EENS1_15EpilogueDefaultEEEEEvvEEEEvNT_6ParamsE --------------------------
	.section	.nv.constant0._ZN7cutlass13device_kernelINS_4gemm6kernel13GemmUniversalIN4cute5tupleIJiiiiEEENS1_10collective13CollectiveMmaINS1_37MainloopSm90TmaGmmaWarpSpecializedFP8ILi7ENS5_IJNS4_1CILi1EEENSA_ILi2EEESB_EEENS1_35KernelTmaWarpSpecializedCooperativeEEENS5_IJNSA_ILi128EEESG_SG_EEENS_12float_e5m2_tENS5_IJlSB_lEEESI_SJ_NS4_8TiledMMAINS4_8MMA_AtomIJNS4_4SM904GMMA31MMA_64x128x32_F32E5M2E5M2_SS_TNILNSN_7ScaleInE1ELSP_1EEEEEENS4_6LayoutINS5_IJSC_SB_SB_EEENS5_IJSB_NSA_ILi0EEESU_EEEEENS5_IJNS4_10UnderscoreESX_SX_EEEEENS4_23SM90_TMA_LOAD_MULTICASTENS4_14ComposedLayoutINS4_7SwizzleILi3ELi4ELi3EEENS4_18smem_ptr_flag_bitsILi8EEENSS_INS5_IJNSA_ILi8EEESG_EEENS5_IJSG_SB_EEEEEEEvNS4_8identityENS4_13SM90_TMA_LOADES1A_vS1B_EENS_8epilogue10collective6detail29Sm90TmaWarpSpecializedAdapterINS1F_15DefaultEpilogueISI_SJ_SJ_NS1E_6thread17LinearCombinationISI_Li1EffLNS1J_9ScaleType4KindE0ELNS_15FloatRoundStyleE2ESI_EENS1_15EpilogueDefaultEEEEEvvEEEEvNT_6ParamsE,"a",@progbits
	.sectionflags	@""
	.align	4
.nv.constant0._ZN7cutlass13device_kernelINS_4gemm6kernel13GemmUniversalIN4cute5tupleIJiiiiEEENS1_10collective13CollectiveMmaINS1_37MainloopSm90TmaGmmaWarpSpecializedFP8ILi7ENS5_IJNS4_1CILi1EEENSA_ILi2EEESB_EEENS1_35KernelTmaWarpSpecializedCooperativeEEENS5_IJNSA_ILi128EEESG_SG_EEENS_12float_e5m2_tENS5_IJlSB_lEEESI_SJ_NS4_8TiledMMAINS4_8MMA_AtomIJNS4_4SM904GMMA31MMA_64x128x32_F32E5M2E5M2_SS_TNILNSN_7ScaleInE1ELSP_1EEEEEENS4_6LayoutINS5_IJSC_SB_SB_EEENS5_IJSB_NSA_ILi0EEESU_EEEEENS5_IJNS4_10UnderscoreESX_SX_EEEEENS4_23SM90_TMA_LOAD_MULTICASTENS4_14ComposedLayoutINS4_7SwizzleILi3ELi4ELi3EEENS4_18smem_ptr_flag_bitsILi8EEENSS_INS5_IJNSA_ILi8EEESG_EEENS5_IJSG_SB_EEEEEEEvNS4_8identityENS4_13SM90_TMA_LOADES1A_vS1B_EENS_8epilogue10collective6detail29Sm90TmaWarpSpecializedAdapterINS1F_15DefaultEpilogueISI_SJ_SJ_NS1E_6thread17LinearCombinationISI_Li1EffLNS1J_9ScaleType4KindE0ELNS_15FloatRoundStyleE2ESI_EENS1_15EpilogueDefaultEEEEEvvEEEEvNT_6ParamsE:
	.zero		1664


//--------------------- SYMBOLS --------------------------

	.type		.nv.reservedSmem.offset0,@object
	.size		.nv.reservedSmem.offset0,0x4
